	.target	sm_90a

	.elftype	@"ET_EXEC"


//--------------------- .note.nv.tkinfo           --------------------------
	.section	.note.nv.tkinfo,"",@"SHT_NOTE"
	.sectionflags	@"SHF_NOTE_NV_TKINFO"
	.tkinfo
        /*0018*/ 	.word	0x00000002
        /*0030*/ 	.string	""
        /*0030*/ 	.string	"ptxas"
        /*0030*/ 	.string	"Cuda compilation tools, release 13.0, V13.0.88"
        /*0030*/ 	.string	"Build cuda_13.0.r13.0/compiler.36424714_0"
        /*0030*/ 	.string	"-arch sm_90a -m 64 "



//--------------------- .note.nv.cuinfo           --------------------------
	.section	.note.nv.cuinfo,"",@"SHT_NOTE"
	.sectionflags	@"SHF_NOTE_NV_CUINFO"
        /*0018*/ 	.short	0x0002
        /*001a*/ 	.short	0x005a
        /*001c*/ 	.short	0x0082
	.zero		2


//--------------------- .nv.info                  --------------------------
	.section	.nv.info,"",@"SHT_CUDA_INFO"
	.align	4


	//----- nvinfo : EIATTR_REGCOUNT
	.align		4
        /*0000*/ 	.byte	0x04, 0x2f
        /*0002*/ 	.short	(.L_15 - .L_14)
	.align		4
.L_14:
        /*0004*/ 	.word	index@(_ZN7cutlass13device_kernelINS_4gemm6kernel13GemmUniversalIN4cute5tupleIJiiiiEEENS1_10collective13CollectiveMmaINS1_34MainloopSm90TmaGmmaWarpSpecializedILi3ENS5_IJNS4_1CILi1EEENSA_ILi2EEESB_EEENS1_35KernelTmaWarpSpecializedCooperativeEEENS5_IJNSA_ILi256EEENSA_ILi64EEESH_EEEaNS5_IJlSB_lEEEaSJ_NS4_8TiledMMAINS4_8MMA_AtomIJNS4_4SM904GMMA26MMA_64x64x32_S32S8S8_SS_TNEEEENS4_6LayoutINS5_IJSC_SB_SB_EEENS5_IJSB_NSA_ILi0EEESS_EEEEENS5_IJNS4_10UnderscoreESV_SV_EEEEENS4_23SM90_TMA_LOAD_MULTICASTENS4_14ComposedLayoutINS4_7SwizzleILi2ELi4ELi3EEENS4_18smem_ptr_flag_bitsILi8EEENSQ_INS5_IJNSA_ILi8EEESH_EEENS5_IJSH_SB_EEEEEEEvNS4_8identityENS4_13SM90_TMA_LOADES18_vS19_EENS_8epilogue10collective6detail29Sm90TmaWarpSpecializedAdapterINS1D_15DefaultEpilogueIaSJ_SJ_NS1C_6thread17LinearCombinationIaLi1EiiLNS1H_9ScaleType4KindE0ELNS_15FloatRoundStyleE2EaEENS1_15EpilogueDefaultEEEEEvvEEEEvNT_6ParamsE)
        /*0008*/ 	.word	0x000000a8


	//----- nvinfo : EIATTR_FRAME_SIZE
	.align		4
.L_15:
        /*000c*/ 	.byte	0x04, 0x11
        /*000e*/ 	.short	(.L_17 - .L_16)
	.align		4
.L_16:
        /*0010*/ 	.word	index@(_ZN7cutlass13device_kernelINS_4gemm6kernel13GemmUniversalIN4cute5tupleIJiiiiEEENS1_10collective13CollectiveMmaINS1_34MainloopSm90TmaGmmaWarpSpecializedILi3ENS5_IJNS4_1CILi1EEENSA_ILi2EEESB_EEENS1_35KernelTmaWarpSpecializedCooperativeEEENS5_IJNSA_ILi256EEENSA_ILi64EEESH_EEEaNS5_IJlSB_lEEEaSJ_NS4_8TiledMMAINS4_8MMA_AtomIJNS4_4SM904GMMA26MMA_64x64x32_S32S8S8_SS_TNEEEENS4_6LayoutINS5_IJSC_SB_SB_EEENS5_IJSB_NSA_ILi0EEESS_EEEEENS5_IJNS4_10UnderscoreESV_SV_EEEEENS4_23SM90_TMA_LOAD_MULTICASTENS4_14ComposedLayoutINS4_7SwizzleILi2ELi4ELi3EEENS4_18smem_ptr_flag_bitsILi8EEENSQ_INS5_IJNSA_ILi8EEESH_EEENS5_IJSH_SB_EEEEEEEvNS4_8identityENS4_13SM90_TMA_LOADES18_vS19_EENS_8epilogue10collective6detail29Sm90TmaWarpSpecializedAdapterINS1D_15DefaultEpilogueIaSJ_SJ_NS1C_6thread17LinearCombinationIaLi1EiiLNS1H_9ScaleType4KindE0ELNS_15FloatRoundStyleE2EaEENS1_15EpilogueDefaultEEEEEvvEEEEvNT_6ParamsE)
        /*0014*/ 	.word	0x00000000


	//----- nvinfo : EIATTR_MIN_STACK_SIZE
	.align		4
.L_17:
        /*0018*/ 	.byte	0x04, 0x12
        /*001a*/ 	.short	(.L_19 - .L_18)
	.align		4
.L_18:
        /*001c*/ 	.word	index@(_ZN7cutlass13device_kernelINS_4gemm6kernel13GemmUniversalIN4cute5tupleIJiiiiEEENS1_10collective13CollectiveMmaINS1_34MainloopSm90TmaGmmaWarpSpecializedILi3ENS5_IJNS4_1CILi1EEENSA_ILi2EEESB_EEENS1_35KernelTmaWarpSpecializedCooperativeEEENS5_IJNSA_ILi256EEENSA_ILi64EEESH_EEEaNS5_IJlSB_lEEEaSJ_NS4_8TiledMMAINS4_8MMA_AtomIJNS4_4SM904GMMA26MMA_64x64x32_S32S8S8_SS_TNEEEENS4_6LayoutINS5_IJSC_SB_SB_EEENS5_IJSB_NSA_ILi0EEESS_EEEEENS5_IJNS4_10UnderscoreESV_SV_EEEEENS4_23SM90_TMA_LOAD_MULTICASTENS4_14ComposedLayoutINS4_7SwizzleILi2ELi4ELi3EEENS4_18smem_ptr_flag_bitsILi8EEENSQ_INS5_IJNSA_ILi8EEESH_EEENS5_IJSH_SB_EEEEEEEvNS4_8identityENS4_13SM90_TMA_LOADES18_vS19_EENS_8epilogue10collective6detail29Sm90TmaWarpSpecializedAdapterINS1D_15DefaultEpilogueIaSJ_SJ_NS1C_6thread17LinearCombinationIaLi1EiiLNS1H_9ScaleType4KindE0ELNS_15FloatRoundStyleE2EaEENS1_15EpilogueDefaultEEEEEvvEEEEvNT_6ParamsE)
        /*0020*/ 	.word	0x00000000
.L_19:


//--------------------- .nv.compat                --------------------------
	.section	.nv.compat,"",@"SHT_CUDA_COMPAT_INFO"
	.align	4
        /*0000*/ 	.byte	0x02, 0x09, 0x01, 0x00, 0x02, 0x02, 0x04, 0x00, 0x02, 0x05, 0x05, 0x00, 0x03, 0x07, 0x01, 0x01
        /*0010*/ 	.byte	0x02, 0x03, 0x01, 0x00, 0x02, 0x06, 0x01, 0x00, 0x04, 0x0b, 0x08, 0x00, 0x00, 0x00, 0x00, 0x00
        /*0020*/ 	.byte	0x00, 0x00, 0x00, 0x00


//--------------------- .nv.info._ZN7cutlass13device_kernelINS_4gemm6kernel13GemmUniversalIN4cute5tupleIJiiiiEEENS1_10collective13CollectiveMmaINS1_34MainloopSm90TmaGmmaWarpSpecializedILi3ENS5_IJNS4_1CILi1EEENSA_ILi2EEESB_EEENS1_35KernelTmaWarpSpecializedCooperativeEEENS5_IJNSA_ILi256EEENSA_ILi64EEESH_EEEaNS5_IJlSB_lEEEaSJ_NS4_8TiledMMAINS4_8MMA_AtomIJNS4_4SM904GMMA26MMA_64x64x32_S32S8S8_SS_TNEEEENS4_6LayoutINS5_IJSC_SB_SB_EEENS5_IJSB_NSA_ILi0EEESS_EEEEENS5_IJNS4_10UnderscoreESV_SV_EEEEENS4_23SM90_TMA_LOAD_MULTICASTENS4_14ComposedLayoutINS4_7SwizzleILi2ELi4ELi3EEENS4_18smem_ptr_flag_bitsILi8EEENSQ_INS5_IJNSA_ILi8EEESH_EEENS5_IJSH_SB_EEEEEEEvNS4_8identityENS4_13SM90_TMA_LOADES18_vS19_EENS_8epilogue10collective6detail29Sm90TmaWarpSpecializedAdapterINS1D_15DefaultEpilogueIaSJ_SJ_NS1C_6thread17LinearCombinationIaLi1EiiLNS1H_9ScaleType4KindE0ELNS_15FloatRoundStyleE2EaEENS1_15EpilogueDefaultEEEEEvvEEEEvNT_6ParamsE --------------------------
	.section	.nv.info._ZN7cutlass13device_kernelINS_4gemm6kernel13GemmUniversalIN4cute5tupleIJiiiiEEENS1_10collective13CollectiveMmaINS1_34MainloopSm90TmaGmmaWarpSpecializedILi3ENS5_IJNS4_1CILi1EEENSA_ILi2EEESB_EEENS1_35KernelTmaWarpSpecializedCooperativeEEENS5_IJNSA_ILi256EEENSA_ILi64EEESH_EEEaNS5_IJlSB_lEEEaSJ_NS4_8TiledMMAINS4_8MMA_AtomIJNS4_4SM904GMMA26MMA_64x64x32_S32S8S8_SS_TNEEEENS4_6LayoutINS5_IJSC_SB_SB_EEENS5_IJSB_NSA_ILi0EEESS_EEEEENS5_IJNS4_10UnderscoreESV_SV_EEEEENS4_23SM90_TMA_LOAD_MULTICASTENS4_14ComposedLayoutINS4_7SwizzleILi2ELi4ELi3EEENS4_18smem_ptr_flag_bitsILi8EEENSQ_INS5_IJNSA_ILi8EEESH_EEENS5_IJSH_SB_EEEEEEEvNS4_8identityENS4_13SM90_TMA_LOADES18_vS19_EENS_8epilogue10collective6detail29Sm90TmaWarpSpecializedAdapterINS1D_15DefaultEpilogueIaSJ_SJ_NS1C_6thread17LinearCombinationIaLi1EiiLNS1H_9ScaleType4KindE0ELNS_15FloatRoundStyleE2EaEENS1_15EpilogueDefaultEEEEEvvEEEEvNT_6ParamsE,"",@"SHT_CUDA_INFO"
	.sectionflags	@""
	.align	4


	//----- nvinfo : EIATTR_CUDA_API_VERSION
	.align		4
        /*0000*/ 	.byte	0x04, 0x37
        /*0002*/ 	.short	(.L_21 - .L_20)
.L_20:
        /*0004*/ 	.word	0x00000082


	//----- nvinfo : EIATTR_KPARAM_INFO
	.align		4
.L_21:
        /*0008*/ 	.byte	0x04, 0x17
        /*000a*/ 	.short	(.L_23 - .L_22)
.L_22:
        /*000c*/ 	.word	0x00000000
        /*0010*/ 	.short	0x0000
        /*0012*/ 	.short	0x0070
        /*0014*/ 	.byte	0x00, 0xf0, 0x01, 0x10


	//----- nvinfo : EIATTR_SPARSE_MMA_MASK
	.align		4
.L_23:
        /*0018*/ 	.byte	0x03, 0x50
        /*001a*/ 	.short	0x0000


	//----- nvinfo : EIATTR_MAXREG_COUNT
	.align		4
        /*001c*/ 	.byte	0x03, 0x1b
        /*001e*/ 	.short	0x00a8


	//----- nvinfo : EIATTR_NUM_BARRIERS
	.align		4
        /*0020*/ 	.byte	0x02, 0x4c
        /*0022*/ 	.byte	0x01
	.zero		1


	//----- nvinfo : EIATTR_EXTERNS
	.align		4
        /*0024*/ 	.byte	0x04, 0x0f
        /*0026*/ 	.short	(.L_25 - .L_24)


	//   ....[0]....
	.align		4
.L_24:
        /*0028*/ 	.word	index@(__assertfail)


	//----- nvinfo : EIATTR_MERCURY_ISA_VERSION
	.align		4
.L_25:
        /*002c*/ 	.byte	0x03, 0x5f
        /*002e*/ 	.short	0x0101


	//----- nvinfo : EIATTR_INT_WARP_WIDE_INSTR_OFFSETS
	.align		4
        /*0030*/ 	.byte	0x04, 0x31
        /*0032*/ 	.short	(.L_27 - .L_26)


	//   ....[0]....
.L_26:
        /*0034*/ 	.word	0x00000460


	//   ....[1]....
        /*0038*/ 	.word	0x00000480


	//   ....[2]....
        /*003c*/ 	.word	0x00000610


	//   ....[3]....
        /*0040*/ 	.word	0x00001de0


	//----- nvinfo : EIATTR_COOP_GROUP_MASK_REGIDS
	.align		4
.L_27:
        /*0044*/ 	.byte	0x04, 0x29
        /*0046*/ 	.short	(.L_29 - .L_28)


	//   ....[0]....
.L_28:
        /*0048*/ 	.word	0xffffffff


	//   ....[1]....
        /*004c*/ 	.word	0xffffffff


	//   ....[2]....
        /*0050*/ 	.word	0xffffffff


	//   ....[3]....
        /*0054*/ 	.word	0xffffffff


	//   ....[4]....
        /*0058*/ 	.word	0xffffffff


	//   ....[5]....
        /*005c*/ 	.word	0xffffffff


	//----- nvinfo : EIATTR_COOP_GROUP_INSTR_OFFSETS
	.align		4
.L_29:
        /*0060*/ 	.byte	0x04, 0x28
        /*0062*/ 	.short	(.L_31 - .L_30)


	//   ....[0]....
.L_30:
        /*0064*/ 	.word	0x00000060


	//   ....[1]....
        /*0068*/ 	.word	0x00000070


	//   ....[2]....
        /*006c*/ 	.word	0x00000130


	//   ....[3]....
        /*0070*/ 	.word	0x000002a0


	//   ....[4]....
        /*0074*/ 	.word	0x00000770


	//   ....[5]....
        /*0078*/ 	.word	0x00001390


	//----- nvinfo : EIATTR_REG_RECONFIG
	.align		4
.L_31:
        /*007c*/ 	.byte	0x01, 0x54
	.zero		2


	//----- nvinfo : EIATTR_SYSCALL_OFFSETS
	.align		4
        /*0080*/ 	.byte	0x04, 0x46
        /*0082*/ 	.short	(.L_33 - .L_32)


	//   ....[0]....
.L_32:
        /*0084*/ 	.word	0x00001580


	//----- nvinfo : EIATTR_MBARRIER_INSTR_OFFSETS
	.align		4
.L_33:
        /*0088*/ 	.byte	0x04, 0x39
        /*008a*/ 	.short	(.L_35 - .L_34)


	//   ....[0]....
.L_34:
        /*008c*/ 	.word	0x00000230
        /*0090*/ 	.word	0x000000ff
        /*0094*/ 	.word	0x00000000
        /*0098*/ 	.short	0x0100
        /*009a*/ 	.byte	0x08
	.zero		1


	//   ....[1]....
        /*009c*/ 	.word	0x00000240
        /*00a0*/ 	.word	0x000000ff
        /*00a4*/ 	.word	0x00000018
        /*00a8*/ 	.short	0x0100
        /*00aa*/ 	.byte	0x08
	.zero		1


	//   ....[2]....
        /*00ac*/ 	.word	0x00000250
        /*00b0*/ 	.word	0x000000ff
        /*00b4*/ 	.word	0x00000008
        /*00b8*/ 	.short	0x0100
        /*00ba*/ 	.byte	0x08
	.zero		1


	//   ....[3]....
        /*00bc*/ 	.word	0x00000260
        /*00c0*/ 	.word	0x000000ff
        /*00c4*/ 	.word	0x00000020
        /*00c8*/ 	.short	0x0100
        /*00ca*/ 	.byte	0x08
	.zero		1


	//   ....[4]....
        /*00cc*/ 	.word	0x00000270
        /*00d0*/ 	.word	0x000000ff
        /*00d4*/ 	.word	0x00000010
        /*00d8*/ 	.short	0x0100
        /*00da*/ 	.byte	0x08
	.zero		1


	//   ....[5]....
        /*00dc*/ 	.word	0x00000280
        /*00e0*/ 	.word	0x000000ff
        /*00e4*/ 	.word	0x00000028
        /*00e8*/ 	.short	0x0100
        /*00ea*/ 	.byte	0x08
	.zero		1


	//   ....[6]....
        /*00ec*/ 	.word	0x000006a0
        /*00f0*/ 	.word	0x000000ff
        /*00f4*/ 	.word	0x00000040
        /*00f8*/ 	.short	0x0100
        /*00fa*/ 	.byte	0x06
	.zero		1


	//   ....[7]....
        /*00fc*/ 	.word	0x00000720
        /*0100*/ 	.word	0x000000ff
        /*0104*/ 	.word	0x00000048
        /*0108*/ 	.short	0x0100
        /*010a*/ 	.byte	0x06
	.zero		1


	//   ....[8]....
        /*010c*/ 	.word	0x00001650
        /*0110*/ 	.word	0x00000003
        /*0114*/ 	.word	0x00000000
        /*0118*/ 	.short	0x010a
        /*011a*/ 	.byte	0x3f
	.zero		1


	//   ....[9]....
        /*011c*/ 	.word	0x000016b0
        /*0120*/ 	.word	0x00000003
        /*0124*/ 	.word	0x00000000
        /*0128*/ 	.short	0x010a
        /*012a*/ 	.byte	0x3f
	.zero		1


	//   ....[10]....
        /*012c*/ 	.word	0x00001a10
        /*0130*/ 	.word	0x00000005
        /*0134*/ 	.word	0x00000000
        /*0138*/ 	.short	0x010a
        /*013a*/ 	.byte	0x3f
	.zero		1


	//   ....[11]....
        /*013c*/ 	.word	0x00001a50
        /*0140*/ 	.word	0x00000005
        /*0144*/ 	.word	0x00000000
        /*0148*/ 	.short	0x010a
        /*014a*/ 	.byte	0x3f
	.zero		1


	//   ....[12]....
        /*014c*/ 	.word	0x00001c90
        /*0150*/ 	.word	0x00000004
        /*0154*/ 	.word	0x00000000
        /*0158*/ 	.short	0x0101
        /*015a*/ 	.byte	0x3f
	.zero		1


	//   ....[13]....
        /*015c*/ 	.word	0x00001e80
        /*0160*/ 	.word	0x00000000
        /*0164*/ 	.word	0x00000000
        /*0168*/ 	.short	0x0101
        /*016a*/ 	.byte	0x3f
	.zero		1


	//   ....[14]....
        /*016c*/ 	.word	0x000062f0
        /*0170*/ 	.word	0x00000014
        /*0174*/ 	.word	0x00000018
        /*0178*/ 	.short	0x010a
        /*017a*/ 	.byte	0x3f
	.zero		1


	//   ....[15]....
        /*017c*/ 	.word	0x00006670
        /*0180*/ 	.word	0x00000006
        /*0184*/ 	.word	0x00000048
        /*0188*/ 	.short	0x0101
        /*018a*/ 	.byte	0x3f
	.zero		1


	//   ....[16]....
        /*018c*/ 	.word	0x00006dc0
        /*0190*/ 	.word	0x00000007
        /*0194*/ 	.word	0x00000000
        /*0198*/ 	.short	0x010a
        /*019a*/ 	.byte	0x3f
	.zero		1


	//   ....[17]....
        /*019c*/ 	.word	0x00006e40
        /*01a0*/ 	.word	0x00000004
        /*01a4*/ 	.word	0x00000000
        /*01a8*/ 	.short	0x010a
        /*01aa*/ 	.byte	0x3f
	.zero		1


	//   ....[18]....
        /*01ac*/ 	.word	0x00006ed0
        /*01b0*/ 	.word	0x00000005
        /*01b4*/ 	.word	0x00000000
        /*01b8*/ 	.short	0x010a
        /*01ba*/ 	.byte	0x3f
	.zero		1


	//   ....[19]....
        /*01bc*/ 	.word	0x00006f30
        /*01c0*/ 	.word	0x00000003
        /*01c4*/ 	.word	0x00000000
        /*01c8*/ 	.short	0x010a
        /*01ca*/ 	.byte	0x3f
	.zero		1


	//   ....[20]....
        /*01cc*/ 	.word	0x00006f80
        /*01d0*/ 	.word	0x00000005
        /*01d4*/ 	.word	0x00000000
        /*01d8*/ 	.short	0x010a
        /*01da*/ 	.byte	0x3f
	.zero		1


	//   ....[21]....
        /*01dc*/ 	.word	0x00007050
        /*01e0*/ 	.word	0x00000014
        /*01e4*/ 	.word	0x00000018
        /*01e8*/ 	.short	0x010a
        /*01ea*/ 	.byte	0x3f
	.zero		1


	//   ....[22]....
        /*01ec*/ 	.word	0x00007120
        /*01f0*/ 	.word	0x00000007
        /*01f4*/ 	.word	0x00000000
        /*01f8*/ 	.short	0x010a
        /*01fa*/ 	.byte	0x3f
	.zero		1


	//   ....[23]....
        /*01fc*/ 	.word	0x00007170
        /*0200*/ 	.word	0x00000004
        /*0204*/ 	.word	0x00000000
        /*0208*/ 	.short	0x010a
        /*020a*/ 	.byte	0x3f
	.zero		1


	//----- nvinfo : EIATTR_NUM_MBARRIERS
	.align		4
.L_35:
        /*020c*/ 	.byte	0x03, 0x38
        /*020e*/ 	.short	0x0008


	//----- nvinfo : EIATTR_EXIT_INSTR_OFFSETS
	.align		4
        /*0210*/ 	.byte	0x04, 0x1c
        /*0212*/ 	.short	(.L_37 - .L_36)


	//   ....[0]....
.L_36:
        /*0214*/ 	.word	0x00000940


	//   ....[1]....
        /*0218*/ 	.word	0x00001150


	//   ....[2]....
        /*021c*/ 	.word	0x00005a70


	//   ....[3]....
        /*0220*/ 	.word	0x00005fd0


	//   ....[4]....
        /*0224*/ 	.word	0x00006f20


	//----- nvinfo : EIATTR_MAX_THREADS
	.align		4
.L_37:
        /*0228*/ 	.byte	0x04, 0x05
        /*022a*/ 	.short	(.L_39 - .L_38)
.L_38:
        /*022c*/ 	.word	0x00000180
        /*0230*/ 	.word	0x00000001
        /*0234*/ 	.word	0x00000001


	//----- nvinfo : EIATTR_CRS_STACK_SIZE
	.align		4
.L_39:
        /*0238*/ 	.byte	0x04, 0x1e
        /*023a*/ 	.short	(.L_41 - .L_40)
.L_40:
        /*023c*/ 	.word	0x00000000


	//----- nvinfo : EIATTR_CBANK_PARAM_SIZE
	.align		4
.L_41:
        /*0240*/ 	.byte	0x03, 0x19
        /*0242*/ 	.short	0x0470


	//----- nvinfo : EIATTR_PARAM_CBANK
	.align		4
        /*0244*/ 	.byte	0x04, 0x0a
        /*0246*/ 	.short	(.L_43 - .L_42)
	.align		4
.L_42:
        /*0248*/ 	.word	index@(.nv.constant0._ZN7cutlass13device_kernelINS_4gemm6kernel13GemmUniversalIN4cute5tupleIJiiiiEEENS1_10collective13CollectiveMmaINS1_34MainloopSm90TmaGmmaWarpSpecializedILi3ENS5_IJNS4_1CILi1EEENSA_ILi2EEESB_EEENS1_35KernelTmaWarpSpecializedCooperativeEEENS5_IJNSA_ILi256EEENSA_ILi64EEESH_EEEaNS5_IJlSB_lEEEaSJ_NS4_8TiledMMAINS4_8MMA_AtomIJNS4_4SM904GMMA26MMA_64x64x32_S32S8S8_SS_TNEEEENS4_6LayoutINS5_IJSC_SB_SB_EEENS5_IJSB_NSA_ILi0EEESS_EEEEENS5_IJNS4_10UnderscoreESV_SV_EEEEENS4_23SM90_TMA_LOAD_MULTICASTENS4_14ComposedLayoutINS4_7SwizzleILi2ELi4ELi3EEENS4_18smem_ptr_flag_bitsILi8EEENSQ_INS5_IJNSA_ILi8EEESH_EEENS5_IJSH_SB_EEEEEEEvNS4_8identityENS4_13SM90_TMA_LOADES18_vS19_EENS_8epilogue10collective6detail29Sm90TmaWarpSpecializedAdapterINS1D_15DefaultEpilogueIaSJ_SJ_NS1C_6thread17LinearCombinationIaLi1EiiLNS1H_9ScaleType4KindE0ELNS_15FloatRoundStyleE2EaEENS1_15EpilogueDefaultEEEEEvvEEEEvNT_6ParamsE)
        /*024c*/ 	.short	0x0210
        /*024e*/ 	.short	0x0470


	//----- nvinfo : EIATTR_SW_WAR
	.align		4
.L_43:
        /*0250*/ 	.byte	0x04, 0x36
        /*0252*/ 	.short	(.L_45 - .L_44)
.L_44:
        /*0254*/ 	.word	0x00000008
.L_45:


//--------------------- .nv.callgraph             --------------------------
	.section	.nv.callgraph,"",@"SHT_CUDA_CALLGRAPH"
	.align	4
	.sectionentsize	8
	.align		4
        /*0000*/ 	.word	0x00000000
	.align		4
        /*0004*/ 	.word	0xffffffff
	.align		4
        /*0008*/ 	.word	index@(_ZN7cutlass13device_kernelINS_4gemm6kernel13GemmUniversalIN4cute5tupleIJiiiiEEENS1_10collective13CollectiveMmaINS1_34MainloopSm90TmaGmmaWarpSpecializedILi3ENS5_IJNS4_1CILi1EEENSA_ILi2EEESB_EEENS1_35KernelTmaWarpSpecializedCooperativeEEENS5_IJNSA_ILi256EEENSA_ILi64EEESH_EEEaNS5_IJlSB_lEEEaSJ_NS4_8TiledMMAINS4_8MMA_AtomIJNS4_4SM904GMMA26MMA_64x64x32_S32S8S8_SS_TNEEEENS4_6LayoutINS5_IJSC_SB_SB_EEENS5_IJSB_NSA_ILi0EEESS_EEEEENS5_IJNS4_10UnderscoreESV_SV_EEEEENS4_23SM90_TMA_LOAD_MULTICASTENS4_14ComposedLayoutINS4_7SwizzleILi2ELi4ELi3EEENS4_18smem_ptr_flag_bitsILi8EEENSQ_INS5_IJNSA_ILi8EEESH_EEENS5_IJSH_SB_EEEEEEEvNS4_8identityENS4_13SM90_TMA_LOADES18_vS19_EENS_8epilogue10collective6detail29Sm90TmaWarpSpecializedAdapterINS1D_15DefaultEpilogueIaSJ_SJ_NS1C_6thread17LinearCombinationIaLi1EiiLNS1H_9ScaleType4KindE0ELNS_15FloatRoundStyleE2EaEENS1_15EpilogueDefaultEEEEEvvEEEEvNT_6ParamsE)
	.align		4
        /*000c*/ 	.word	index@(__assertfail)
	.align		4
        /*0010*/ 	.word	0x00000000
	.align		4
        /*0014*/ 	.word	0xfffffffe
	.align		4
        /*0018*/ 	.word	0x00000000
	.align		4
        /*001c*/ 	.word	0xfffffffd
	.align		4
        /*0020*/ 	.word	0x00000000
	.align		4
        /*0024*/ 	.word	0xfffffffc


//--------------------- .nv.constant4             --------------------------
	.section	.nv.constant4,"a",@progbits
	.align	8
	.align		8
.nv.constant4:
        /*0000*/ 	.dword	__assertfail
	.align		8
        /*0008*/ 	.dword	__unnamed_1
	.align		8
        /*0010*/ 	.dword	_ZN39_INTERNAL_a97baa2e_4_k_cu_f476e4ee_44674cuda3std3__45__cpo5beginE
	.align		8
        /*0018*/ 	.dword	_ZN39_INTERNAL_a97baa2e_4_k_cu_f476e4ee_44674cuda3std3__45__cpo3endE
	.align		8
        /*0020*/ 	.dword	_ZN39_INTERNAL_a97baa2e_4_k_cu_f476e4ee_44674cuda3std3__45__cpo6cbeginE
	.align		8
        /*0028*/ 	.dword	_ZN39_INTERNAL_a97baa2e_4_k_cu_f476e4ee_44674cuda3std3__45__cpo4cendE
	.align		8
        /*0030*/ 	.dword	_ZN39_INTERNAL_a97baa2e_4_k_cu_f476e4ee_44674cuda3std3__441_GLOBAL__N__a97baa2e_4_k_cu_f476e4ee_44676ignoreE
	.align		8
        /*0038*/ 	.dword	_ZN39_INTERNAL_a97baa2e_4_k_cu_f476e4ee_44674cuda3std3__419piecewise_constructE
	.align		8
        /*0040*/ 	.dword	_ZN39_INTERNAL_a97baa2e_4_k_cu_f476e4ee_44674cuda3std3__48in_placeE
	.align		8
        /*0048*/ 	.dword	_ZN39_INTERNAL_a97baa2e_4_k_cu_f476e4ee_44674cuda3std6ranges3__45__cpo4swapE
	.align		8
        /*0050*/ 	.dword	_ZN39_INTERNAL_a97baa2e_4_k_cu_f476e4ee_44674cuda3std6ranges3__45__cpo9iter_moveE
	.align		8
        /*0058*/ 	.dword	_ZN39_INTERNAL_a97baa2e_4_k_cu_f476e4ee_44674cute7productE
	.align		8
        /*0060*/ 	.dword	_ZN39_INTERNAL_a97baa2e_4_k_cu_f476e4ee_44674cute1_E
	.align		8
        /*0068*/ 	.dword	$str$22
	.align		8
        /*0070*/ 	.dword	$str$23


//--------------------- .text._ZN7cutlass13device_kernelINS_4gemm6kernel13GemmUniversalIN4cute5tupleIJiiiiEEENS1_10collective13CollectiveMmaINS1_34MainloopSm90TmaGmmaWarpSpecializedILi3ENS5_IJNS4_1CILi1EEENSA_ILi2EEESB_EEENS1_35KernelTmaWarpSpecializedCooperativeEEENS5_IJNSA_ILi256EEENSA_ILi64EEESH_EEEaNS5_IJlSB_lEEEaSJ_NS4_8TiledMMAINS4_8MMA_AtomIJNS4_4SM904GMMA26MMA_64x64x32_S32S8S8_SS_TNEEEENS4_6LayoutINS5_IJSC_SB_SB_EEENS5_IJSB_NSA_ILi0EEESS_EEEEENS5_IJNS4_10UnderscoreESV_SV_EEEEENS4_23SM90_TMA_LOAD_MULTICASTENS4_14ComposedLayoutINS4_7SwizzleILi2ELi4ELi3EEENS4_18smem_ptr_flag_bitsILi8EEENSQ_INS5_IJNSA_ILi8EEESH_EEENS5_IJSH_SB_EEEEEEEvNS4_8identityENS4_13SM90_TMA_LOADES18_vS19_EENS_8epilogue10collective6detail29Sm90TmaWarpSpecializedAdapterINS1D_15DefaultEpilogueIaSJ_SJ_NS1C_6thread17LinearCombinationIaLi1EiiLNS1H_9ScaleType4KindE0ELNS_15FloatRoundStyleE2EaEENS1_15EpilogueDefaultEEEEEvvEEEEvNT_6ParamsE --------------------------
	.section	.text._ZN7cutlass13device_kernelINS_4gemm6kernel13GemmUniversalIN4cute5tupleIJiiiiEEENS1_10collective13CollectiveMmaINS1_34MainloopSm90TmaGmmaWarpSpecializedILi3ENS5_IJNS4_1CILi1EEENSA_ILi2EEESB_EEENS1_35KernelTmaWarpSpecializedCooperativeEEENS5_IJNSA_ILi256EEENSA_ILi64EEESH_EEEaNS5_IJlSB_lEEEaSJ_NS4_8TiledMMAINS4_8MMA_AtomIJNS4_4SM904GMMA26MMA_64x64x32_S32S8S8_SS_TNEEEENS4_6LayoutINS5_IJSC_SB_SB_EEENS5_IJSB_NSA_ILi0EEESS_EEEEENS5_IJNS4_10UnderscoreESV_SV_EEEEENS4_23SM90_TMA_LOAD_MULTICASTENS4_14ComposedLayoutINS4_7SwizzleILi2ELi4ELi3EEENS4_18smem_ptr_flag_bitsILi8EEENSQ_INS5_IJNSA_ILi8EEESH_EEENS5_IJSH_SB_EEEEEEEvNS4_8identityENS4_13SM90_TMA_LOADES18_vS19_EENS_8epilogue10collective6detail29Sm90TmaWarpSpecializedAdapterINS1D_15DefaultEpilogueIaSJ_SJ_NS1C_6thread17LinearCombinationIaLi1EiiLNS1H_9ScaleType4KindE0ELNS_15FloatRoundStyleE2EaEENS1_15EpilogueDefaultEEEEEvvEEEEvNT_6ParamsE,"ax",@progbits
	.align	128
.text._ZN7cutlass13device_kernelINS_4gemm6kernel13GemmUniversalIN4cute5tupleIJiiiiEEENS1_10collective13CollectiveMmaINS1_34MainloopSm90TmaGmmaWarpSpecializedILi3ENS5_IJNS4_1CILi1EEENSA_ILi2EEESB_EEENS1_35KernelTmaWarpSpecializedCooperativeEEENS5_IJNSA_ILi256EEENSA_ILi64EEESH_EEEaNS5_IJlSB_lEEEaSJ_NS4_8TiledMMAINS4_8MMA_AtomIJNS4_4SM904GMMA26MMA_64x64x32_S32S8S8_SS_TNEEEENS4_6LayoutINS5_IJSC_SB_SB_EEENS5_IJSB_NSA_ILi0EEESS_EEEEENS5_IJNS4_10UnderscoreESV_SV_EEEEENS4_23SM90_TMA_LOAD_MULTICASTENS4_14ComposedLayoutINS4_7SwizzleILi2ELi4ELi3EEENS4_18smem_ptr_flag_bitsILi8EEENSQ_INS5_IJNSA_ILi8EEESH_EEENS5_IJSH_SB_EEEEEEEvNS4_8identityENS4_13SM90_TMA_LOADES18_vS19_EENS_8epilogue10collective6detail29Sm90TmaWarpSpecializedAdapterINS1D_15DefaultEpilogueIaSJ_SJ_NS1C_6thread17LinearCombinationIaLi1EiiLNS1H_9ScaleType4KindE0ELNS_15FloatRoundStyleE2EaEENS1_15EpilogueDefaultEEEEEvvEEEEvNT_6ParamsE:
        .type           _ZN7cutlass13device_kernelINS_4gemm6kernel13GemmUniversalIN4cute5tupleIJiiiiEEENS1_10collective13CollectiveMmaINS1_34MainloopSm90TmaGmmaWarpSpecializedILi3ENS5_IJNS4_1CILi1EEENSA_ILi2EEESB_EEENS1_35KernelTmaWarpSpecializedCooperativeEEENS5_IJNSA_ILi256EEENSA_ILi64EEESH_EEEaNS5_IJlSB_lEEEaSJ_NS4_8TiledMMAINS4_8MMA_AtomIJNS4_4SM904GMMA26MMA_64x64x32_S32S8S8_SS_TNEEEENS4_6LayoutINS5_IJSC_SB_SB_EEENS5_IJSB_NSA_ILi0EEESS_EEEEENS5_IJNS4_10UnderscoreESV_SV_EEEEENS4_23SM90_TMA_LOAD_MULTICASTENS4_14ComposedLayoutINS4_7SwizzleILi2ELi4ELi3EEENS4_18smem_ptr_flag_bitsILi8EEENSQ_INS5_IJNSA_ILi8EEESH_EEENS5_IJSH_SB_EEEEEEEvNS4_8identityENS4_13SM90_TMA_LOADES18_vS19_EENS_8epilogue10collective6detail29Sm90TmaWarpSpecializedAdapterINS1D_15DefaultEpilogueIaSJ_SJ_NS1C_6thread17LinearCombinationIaLi1EiiLNS1H_9ScaleType4KindE0ELNS_15FloatRoundStyleE2EaEENS1_15EpilogueDefaultEEEEEvvEEEEvNT_6ParamsE,@function
        .size           _ZN7cutlass13device_kernelINS_4gemm6kernel13GemmUniversalIN4cute5tupleIJiiiiEEENS1_10collective13CollectiveMmaINS1_34MainloopSm90TmaGmmaWarpSpecializedILi3ENS5_IJNS4_1CILi1EEENSA_ILi2EEESB_EEENS1_35KernelTmaWarpSpecializedCooperativeEEENS5_IJNSA_ILi256EEENSA_ILi64EEESH_EEEaNS5_IJlSB_lEEEaSJ_NS4_8TiledMMAINS4_8MMA_AtomIJNS4_4SM904GMMA26MMA_64x64x32_S32S8S8_SS_TNEEEENS4_6LayoutINS5_IJSC_SB_SB_EEENS5_IJSB_NSA_ILi0EEESS_EEEEENS5_IJNS4_10UnderscoreESV_SV_EEEEENS4_23SM90_TMA_LOAD_MULTICASTENS4_14ComposedLayoutINS4_7SwizzleILi2ELi4ELi3EEENS4_18smem_ptr_flag_bitsILi8EEENSQ_INS5_IJNSA_ILi8EEESH_EEENS5_IJSH_SB_EEEEEEEvNS4_8identityENS4_13SM90_TMA_LOADES18_vS19_EENS_8epilogue10collective6detail29Sm90TmaWarpSpecializedAdapterINS1D_15DefaultEpilogueIaSJ_SJ_NS1C_6thread17LinearCombinationIaLi1EiiLNS1H_9ScaleType4KindE0ELNS_15FloatRoundStyleE2EaEENS1_15EpilogueDefaultEEEEEvvEEEEvNT_6ParamsE,(.L_x_199 - _ZN7cutlass13device_kernelINS_4gemm6kernel13GemmUniversalIN4cute5tupleIJiiiiEEENS1_10collective13CollectiveMmaINS1_34MainloopSm90TmaGmmaWarpSpecializedILi3ENS5_IJNS4_1CILi1EEENSA_ILi2EEESB_EEENS1_35KernelTmaWarpSpecializedCooperativeEEENS5_IJNSA_ILi256EEENSA_ILi64EEESH_EEEaNS5_IJlSB_lEEEaSJ_NS4_8TiledMMAINS4_8MMA_AtomIJNS4_4SM904GMMA26MMA_64x64x32_S32S8S8_SS_TNEEEENS4_6LayoutINS5_IJSC_SB_SB_EEENS5_IJSB_NSA_ILi0EEESS_EEEEENS5_IJNS4_10UnderscoreESV_SV_EEEEENS4_23SM90_TMA_LOAD_MULTICASTENS4_14ComposedLayoutINS4_7SwizzleILi2ELi4ELi3EEENS4_18smem_ptr_flag_bitsILi8EEENSQ_INS5_IJNSA_ILi8EEESH_EEENS5_IJSH_SB_EEEEEEEvNS4_8identityENS4_13SM90_TMA_LOADES18_vS19_EENS_8epilogue10collective6detail29Sm90TmaWarpSpecializedAdapterINS1D_15DefaultEpilogueIaSJ_SJ_NS1C_6thread17LinearCombinationIaLi1EiiLNS1H_9ScaleType4KindE0ELNS_15FloatRoundStyleE2EaEENS1_15EpilogueDefaultEEEEEvvEEEEvNT_6ParamsE)
        .other          _ZN7cutlass13device_kernelINS_4gemm6kernel13GemmUniversalIN4cute5tupleIJiiiiEEENS1_10collective13CollectiveMmaINS1_34MainloopSm90TmaGmmaWarpSpecializedILi3ENS5_IJNS4_1CILi1EEENSA_ILi2EEESB_EEENS1_35KernelTmaWarpSpecializedCooperativeEEENS5_IJNSA_ILi256EEENSA_ILi64EEESH_EEEaNS5_IJlSB_lEEEaSJ_NS4_8TiledMMAINS4_8MMA_AtomIJNS4_4SM904GMMA26MMA_64x64x32_S32S8S8_SS_TNEEEENS4_6LayoutINS5_IJSC_SB_SB_EEENS5_IJSB_NSA_ILi0EEESS_EEEEENS5_IJNS4_10UnderscoreESV_SV_EEEEENS4_23SM90_TMA_LOAD_MULTICASTENS4_14ComposedLayoutINS4_7SwizzleILi2ELi4ELi3EEENS4_18smem_ptr_flag_bitsILi8EEENSQ_INS5_IJNSA_ILi8EEESH_EEENS5_IJSH_SB_EEEEEEEvNS4_8identityENS4_13SM90_TMA_LOADES18_vS19_EENS_8epilogue10collective6detail29Sm90TmaWarpSpecializedAdapterINS1D_15DefaultEpilogueIaSJ_SJ_NS1C_6thread17LinearCombinationIaLi1EiiLNS1H_9ScaleType4KindE0ELNS_15FloatRoundStyleE2EaEENS1_15EpilogueDefaultEEEEEvvEEEEvNT_6ParamsE,@"STO_CUDA_ENTRY STV_DEFAULT"
_ZN7cutlass13device_kernelINS_4gemm6kernel13GemmUniversalIN4cute5tupleIJiiiiEEENS1_10collective13CollectiveMmaINS1_34MainloopSm90TmaGmmaWarpSpecializedILi3ENS5_IJNS4_1CILi1EEENSA_ILi2EEESB_EEENS1_35KernelTmaWarpSpecializedCooperativeEEENS5_IJNSA_ILi256EEENSA_ILi64EEESH_EEEaNS5_IJlSB_lEEEaSJ_NS4_8TiledMMAINS4_8MMA_AtomIJNS4_4SM904GMMA26MMA_64x64x32_S32S8S8_SS_TNEEEENS4_6LayoutINS5_IJSC_SB_SB_EEENS5_IJSB_NSA_ILi0EEESS_EEEEENS5_IJNS4_10UnderscoreESV_SV_EEEEENS4_23SM90_TMA_LOAD_MULTICASTENS4_14ComposedLayoutINS4_7SwizzleILi2ELi4ELi3EEENS4_18smem_ptr_flag_bitsILi8EEENSQ_INS5_IJNSA_ILi8EEESH_EEENS5_IJSH_SB_EEEEEEEvNS4_8identityENS4_13SM90_TMA_LOADES18_vS19_EENS_8epilogue10collective6detail29Sm90TmaWarpSpecializedAdapterINS1D_15DefaultEpilogueIaSJ_SJ_NS1C_6thread17LinearCombinationIaLi1EiiLNS1H_9ScaleType4KindE0ELNS_15FloatRoundStyleE2EaEENS1_15EpilogueDefaultEEEEEvvEEEEvNT_6ParamsE:
[----:B------:R-:W0:Y:S01]  /*0000*/  LDC R1, c[0x0][0x28] ;  /* 0x00000a00ff017b82 */ /* 0x000e220000000800 */
[----:B------:R-:W1:Y:S01]  /*0010*/  S2R R93, SR_TID.X ;  /* 0x00000000005d7919 */ /* 0x000e620000002100 */
[----:B------:R-:W-:Y:S01]  /*0020*/  ELECT P0, URZ, PT ;  /* 0x00000000003f782f */ /* 0x000fe20003800000 */
[----:B------:R-:W-:Y:S01]  /*0030*/  BSSY B0, `(.L_x_0) ;  /* 0x000000f000007945 */ /* 0x000fe20003800000 */
[--C-:B-1----:R-:W-:Y:S02]  /*0040*/  SHF.R.U32.HI R0, RZ, 0x5, R93.reuse ;  /* 0x00000005ff007819 */ /* 0x102fe4000001165d */
[----:B------:R-:W-:-:S03]  /*0050*/  SHF.R.U32.HI R6, RZ, 0x7, R93 ;  /* 0x00000007ff067819 */ /* 0x000fc6000001165d */
[----:B------:R-:W1:Y:S04]  /*0060*/  SHFL.IDX PT, R3, R0, RZ, 0x1f ;  /* 0x00001fff00037589 */ /* 0x000e6800000e0000 */
[----:B------:R2:W3:Y:S01]  /*0070*/  SHFL.IDX PT, R2, R6, RZ, 0x1f ;  /* 0x00001fff06027589 */ /* 0x0004e200000e0000 */
[----:B-1----:R-:W-:-:S13]  /*0080*/  ISETP.NE.OR P0, PT, R3, RZ, !P0 ;  /* 0x000000ff0300720c */ /* 0x002fda0004705670 */
[----:B0-23--:R-:W-:Y:S05]  /*0090*/  @P0 BRA `(.L_x_1) ;  /* 0x0000000000200947 */ /* 0x00dfea0003800000 */
[----:B------:R-:W-:Y:S02]  /*00a0*/  ULDC.64 UR4, c[0x0][0x198] ;  /* 0x0000660000047ab9 */ /* 0x000fe40000000a00 */
[----:B------:R-:W-:Y:S02]  /*00b0*/  UIADD3 UR6, UP0, UR4, 0xf0, URZ ;  /* 0x000000f004067890 */ /* 0x000fe4000ff1e03f */
[----:B------:R-:W-:Y:S02]  /*00c0*/  UIADD3 UR4, UP1, UR4, 0x1f0, URZ ;  /* 0x000001f004047890 */ /* 0x000fe4000ff3e03f */
[----:B------:R-:W-:Y:S02]  /*00d0*/  UIADD3.X UR7, URZ, UR5, URZ, UP0, !UPT ;  /* 0x000000053f077290 */ /* 0x000fe400087fe43f */
[----:B------:R-:W-:-:S07]  /*00e0*/  UIADD3.X UR5, URZ, UR5, URZ, UP1, !UPT ;  /* 0x000000053f057290 */ /* 0x000fce0008ffe43f */
[----:B------:R0:W-:Y:S02]  /*00f0*/  UTMACCTL.PF [UR6] ;  /* 0x00000000060079b9 */ /* 0x0001e40008040000 */
[----:B------:R0:W-:Y:S02]  /*0100*/  UTMACCTL.PF [UR4] ;  /* 0x00000000040079b9 */ /* 0x0001e40008040000 */
[----:B0-----:R-:W-:Y:S01]  /*0110*/  NOP ;  /* 0x0000000000007918 */ /* 0x001fe20000000000 */
.L_x_1:
[----:B------:R-:W-:Y:S05]  /*0120*/  BSYNC B0 ;  /* 0x0000000000007941 */ /* 0x000fea0003800000 */
.L_x_0:
[----:B------:R-:W0:Y:S02]  /*0130*/  SHFL.IDX PT, R5, R0, RZ, 0x1f ;  /* 0x00001fff00057589 */ /* 0x000e2400000e0000 */
[----:B0-----:R-:W-:-:S13]  /*0140*/  ISETP.NE.AND P0, PT, R5, RZ, PT ;  /* 0x000000ff0500720c */ /* 0x001fda0003f05270 */
[----:B------:R-:W-:Y:S05]  /*0150*/  @P0 BRA `(.L_x_2) ;  /* 0x0000000000500947 */ /* 0x000fea0003800000 */
[----:B------:R-:W0:Y:S01]  /*0160*/  S2UR UR8, SR_CgaCtaId ;  /* 0x00000000000879c3 */ /* 0x000e220000008800 */
[----:B------:R-:W-:Y:S01]  /*0170*/  UMOV UR4, 0x400 ;  /* 0x0000040000047882 */ /* 0x000fe20000000000 */
[----:B------:R-:W-:Y:S01]  /*0180*/  UMOV UR5, 0x1 ;  /* 0x0000000100057882 */ /* 0x000fe20000000000 */
[----:B------:R-:W-:Y:S01]  /*0190*/  UMOV UR6, 0x4 ;  /* 0x0000000400067882 */ /* 0x000fe20000000000 */
[----:B------:R-:W-:Y:S01]  /*01a0*/  ELECT P0, URZ, PT ;  /* 0x00000000003f782f */ /* 0x000fe20003800000 */
[----:B------:R-:W-:-:S04]  /*01b0*/  UIADD3 UR6, -UR6, 0x100000, URZ ;  /* 0x0010000006067890 */ /* 0x000fc8000fffe13f */
[----:B------:R-:W-:Y:S02]  /*01c0*/  USHF.L.U32 UR7, UR6, 0xb, URZ ;  /* 0x0000000b06077899 */ /* 0x000fe4000800063f */
[----:B------:R-:W-:Y:S02]  /*01d0*/  USHF.L.U32 UR6, UR6, 0x1, URZ ;  /* 0x0000000106067899 */ /* 0x000fe4000800063f */
[----:B0-----:R-:W-:Y:S02]  /*01e0*/  ULEA UR8, UR8, UR4, 0x18 ;  /* 0x0000000408087291 */ /* 0x001fe4000f8ec03f */
[----:B------:R-:W-:-:S04]  /*01f0*/  UIADD3 UR4, -UR5, 0x100000, URZ ;  /* 0x0010000005047890 */ /* 0x000fc8000fffe13f */
[----:B------:R-:W-:Y:S02]  /*0200*/  USHF.L.U32 UR5, UR4, 0xb, URZ ;  /* 0x0000000b04057899 */ /* 0x000fe4000800063f */
[----:B------:R-:W-:Y:S01]  /*0210*/  USHF.L.U32 UR4, UR4, 0x1, URZ ;  /* 0x0000000104047899 */ /* 0x000fe2000800063f */
[----:B------:R-:W0:Y:S11]  /*0220*/  FENCE.VIEW.ASYNC.S ;  /* 0x00000000000073c6 */ /* 0x000e360000000000 */
[----:B0-----:R0:W1:Y:S01]  /*0230*/  SYNCS.EXCH.64 URZ, [UR8], UR4 ;  /* 0x00000004083f75b2 */ /* 0x0010620008000100 */
[----:B------:R0:W2:Y:S01]  /*0240*/  SYNCS.EXCH.64 URZ, [UR8+0x18], UR6 ;  /* 0x00001806083f75b2 */ /* 0x0000a20008000100 */
[----:B------:R0:W3:Y:S01]  /*0250*/  SYNCS.EXCH.64 URZ, [UR8+0x8], UR4 ;  /* 0x00000804083f75b2 */ /* 0x0000e20008000100 */
[----:B------:R0:W4:Y:S01]  /*0260*/  SYNCS.EXCH.64 URZ, [UR8+0x20], UR6 ;  /* 0x00002006083f75b2 */ /* 0x0001220008000100 */
[----:B------:R0:W0:Y:S01]  /*0270*/  SYNCS.EXCH.64 URZ, [UR8+0x10], UR4 ;  /* 0x00001004083f75b2 */ /* 0x0000220008000100 */
[----:B------:R0:W0:Y:S01]  /*0280*/  SYNCS.EXCH.64 URZ, [UR8+0x28], UR6 ;  /* 0x00002806083f75b2 */ /* 0x0000220008000100 */
[----:B------:R-:W-:Y:S01]  /*0290*/  NOP ;  /* 0x0000000000007918 */ /* 0x000fe20000000000 */
.L_x_2:
[----:B------:R-:W5:Y:S01]  /*02a0*/  SHFL.IDX PT, R0, R0, RZ, 0x1f ;  /* 0x00001fff00007589 */ /* 0x000f6200000e0000 */
[----:B------:R-:W-:Y:S01]  /*02b0*/  SHF.R.S32.HI R8, RZ, 0x1f, R93 ;  /* 0x0000001fff087819 */ /* 0x000fe2000001145d */
[----:B0-----:R-:W0:Y:S01]  /*02c0*/  S2UR UR8, SR_CTAID.X ;  /* 0x00000000000879c3 */ /* 0x001e220000002500 */
[----:B------:R-:W-:Y:S01]  /*02d0*/  ELECT P0, URZ, PT ;  /* 0x00000000003f782f */ /* 0x000fe20003800000 */
[----:B------:R-:W1:Y:S01]  /*02e0*/  S2R R4, SR_CTAID.Y ;  /* 0x0000000000047919 */ /* 0x000e620000002600 */
[----:B------:R-:W-:Y:S01]  /*02f0*/  LEA.HI R8, R8, R93, RZ, 0x7 ;  /* 0x0000005d08087211 */ /* 0x000fe200078f38ff */
[----:B------:R-:W-:Y:S01]  /*0300*/  ULDC UR4, c[0x0][0x154] ;  /* 0x0000550000047ab9 */ /* 0x000fe20000000800 */
[----:B------:R-:W-:Y:S01]  /*0310*/  SHF.R.S32.HI R10, RZ, 0x1f, R5 ;  /* 0x0000001fff0a7819 */ /* 0x000fe20000011405 */
[----:B------:R-:W-:Y:S01]  /*0320*/  NOP ;  /* 0x0000000000007918 */ /* 0x000fe20000000000 */
[----:B------:R-:W-:Y:S01]  /*0330*/  LOP3.LUT R8, R8, 0xffffff80, RZ, 0xc0, !PT ;  /* 0xffffff8008087812 */ /* 0x000fe200078ec0ff */
[----:B------:R-:W2:Y:S01]  /*0340*/  LDC R14, c[0x0][0x140] ;  /* 0x00005000ff0e7b82 */ /* 0x000ea20000000800 */
[----:B------:R-:W-:Y:S01]  /*0350*/  LEA.HI R10, R10, R5, RZ, 0x2 ;  /* 0x000000050a0a7211 */ /* 0x000fe200078f10ff */
[----:B------:R-:W-:-:S02]  /*0360*/  NOP ;  /* 0x0000000000007918 */ /* 0x000fc40000000000 */
[----:B------:R-:W-:Y:S01]  /*0370*/  IMAD.IADD R8, R93, 0x1, -R8 ;  /* 0x000000015d087824 */ /* 0x000fe200078e0a08 */
[----:B------:R-:W-:-:S03]  /*0380*/  LOP3.LUT R10, R10, 0x3ffffffc, RZ, 0xc0, !PT ;  /* 0x3ffffffc0a0a7812 */ /* 0x000fc600078ec0ff */
[----:B------:R-:W3:Y:S01]  /*0390*/  LDC R12, c[0x0][0x144] ;  /* 0x00005100ff0c7b82 */ /* 0x000ee20000000800 */
[----:B------:R-:W-:Y:S01]  /*03a0*/  SHF.R.S32.HI R7, RZ, 0x1f, R8 ;  /* 0x0000001fff077819 */ /* 0x000fe20000011408 */
[----:B------:R-:W-:Y:S01]  /*03b0*/  IMAD.IADD R10, R5, 0x1, -R10 ;  /* 0x00000001050a7824 */ /* 0x000fe200078e0a0a */
[----:B------:R-:W-:Y:S02]  /*03c0*/  LOP3.LUT P2, RZ, R8, 0x7, RZ, 0xc0, !PT ;  /* 0x0000000708ff7812 */ /* 0x000fe4000784c0ff */
[----:B------:R-:W-:Y:S01]  /*03d0*/  LEA.HI R7, R7, R8, RZ, 0x3 ;  /* 0x0000000807077211 */ /* 0x000fe200078f18ff */
[----:B------:R-:W-:Y:S01]  /*03e0*/  VIADD R8, R2, 0xffffffff ;  /* 0xffffffff02087836 */ /* 0x000fe20000000000 */
[----:B-----5:R-:W-:Y:S02]  /*03f0*/  ISETP.NE.OR P0, PT, R0, RZ, !P0 ;  /* 0x000000ff0000720c */ /* 0x020fe40004705670 */
[--C-:B------:R-:W-:Y:S02]  /*0400*/  SHF.R.S32.HI R0, RZ, 0x3, R7.reuse ;  /* 0x00000003ff007819 */ /* 0x100fe40000011407 */
[----:B------:R-:W-:-:S02]  /*0410*/  SHF.R.S32.HI R7, RZ, 0x1f, R7 ;  /* 0x0000001fff077819 */ /* 0x000fc40000011407 */
[----:B0-----:R-:W-:Y:S02]  /*0420*/  I2FP.F32.U32 R11, UR8 ;  /* 0x00000008000b7c45 */ /* 0x001fe40008201000 */
[----:B------:R-:W-:Y:S02]  /*0430*/  LEA.HI R7, R7, R0, RZ, 0x2 ;  /* 0x0000000007077211 */ /* 0x000fe400078f10ff */
[----:B--2---:R-:W-:Y:S02]  /*0440*/  ISETP.EQ.U32.AND P3, PT, R14, 0x1, PT ;  /* 0x000000010e00780c */ /* 0x004fe40003f62070 */
[----:B-1----:R-:W-:Y:S01]  /*0450*/  I2FP.F32.U32 R9, R4 ;  /* 0x0000000400097245 */ /* 0x002fe20000201000 */
[----:B------:R-:W-:Y:S01]  /*0460*/  VOTEU.ALL UP0, P0 ;  /* 0x00000000003f7886 */ /* 0x000fe20000000000 */
[----:B------:R-:W-:Y:S01]  /*0470*/  LOP3.LUT R7, R7, 0xfffffffc, RZ, 0xc0, !PT ;  /* 0xfffffffc07077812 */ /* 0x000fe200078ec0ff */
[----:B------:R-:W-:Y:S01]  /*0480*/  VOTEU.ALL UP1, P0 ;  /* 0x00000000003f7886 */ /* 0x000fe20000020000 */
[----:B------:R-:W-:Y:S01]  /*0490*/  ISETP.GE.U32.AND P5, PT, R8, 0x2, PT ;  /* 0x000000020800780c */ /* 0x000fe20003fa6070 */
[----:B------:R-:W-:Y:S01]  /*04a0*/  FMUL R13, R9, UR4 ;  /* 0x00000004090d7c20 */ /* 0x000fe20008400000 */
[----:B------:R-:W0:Y:S01]  /*04b0*/  @!UP0 S2UR UR7, SR_CgaCtaId ;  /* 0x00000000000789c3 */ /* 0x000e220000008800 */
[----:B------:R-:W-:Y:S01]  /*04c0*/  ULDC UR4, c[0x0][0x150] ;  /* 0x0000540000047ab9 */ /* 0x000fe20000000800 */
[----:B------:R-:W-:-:S02]  /*04d0*/  IMAD.IADD R7, R0, 0x1, -R7 ;  /* 0x0000000100077824 */ /* 0x000fc400078e0a07 */
[----:B------:R-:W-:Y:S01]  /*04e0*/  FMUL R11, R11, UR4 ;  /* 0x000000040b0b7c20 */ /* 0x000fe20008400000 */
[----:B------:R-:W-:Y:S01]  /*04f0*/  SHF.R.S32.HI R0, RZ, 0x1f, R3 ;  /* 0x0000001fff007819 */ /* 0x000fe20000011403 */
[----:B------:R-:W1:Y:S01]  /*0500*/  F2I.U32.TRUNC.NTZ R13, R13 ;  /* 0x0000000d000d7305 */ /* 0x000e62000020f000 */
[----:B------:R-:W-:Y:S01]  /*0510*/  IMAD R7, R10, 0x4, R7 ;  /* 0x000000040a077824 */ /* 0x000fe200078e0207 */
[----:B------:R-:W-:Y:S01]  /*0520*/  UMOV UR4, 0x20 ;  /* 0x0000002000047882 */ /* 0x000fe20000000000 */
[----:B------:R-:W2:Y:S01]  /*0530*/  LDC R9, c[0x0][0x148] ;  /* 0x00005200ff097b82 */ /* 0x000ea20000000800 */
[----:B------:R-:W-:Y:S01]  /*0540*/  LEA.HI R0, R0, R3, RZ, 0x2 ;  /* 0x0000000300007211 */ /* 0x000fe200078f10ff */
[----:B------:R-:W-:Y:S01]  /*0550*/  IMAD.SHL.U32 R10, R7, 0x4, RZ ;  /* 0x00000004070a7824 */ /* 0x000fe200078e00ff */
[----:B------:R-:W-:Y:S01]  /*0560*/  @!UP0 UMOV UR6, 0x400 ;  /* 0x0000040000068882 */ /* 0x000fe20000000000 */
[----:B------:R-:W-:-:S04]  /*0570*/  @!UP0 UIADD3 UR4, -UR4, 0x100000, URZ ;  /* 0x0010000004048890 */ /* 0x000fc8000fffe13f */
[----:B------:R-:W-:Y:S02]  /*0580*/  @!UP0 USHF.L.U32 UR5, UR4, 0xb, URZ ;  /* 0x0000000b04058899 */ /* 0x000fe4000800063f */
[----:B------:R-:W-:Y:S01]  /*0590*/  @!UP0 USHF.L.U32 UR4, UR4, 0x1, URZ ;  /* 0x0000000104048899 */ /* 0x000fe2000800063f */
[----:B------:R-:W5:Y:S01]  /*05a0*/  F2I.U32.TRUNC.NTZ R11, R11 ;  /* 0x0000000b000b7305 */ /* 0x000f62000020f000 */
[----:B------:R-:W-:Y:S02]  /*05b0*/  LOP3.LUT R0, R0, 0xfffffffc, RZ, 0xc0, !PT ;  /* 0xfffffffc00007812 */ /* 0x000fe400078ec0ff */
[----:B------:R-:W-:-:S03]  /*05c0*/  LOP3.LUT R19, R7, 0xc, R10, 0x78, !PT ;  /* 0x0000000c07137812 */ /* 0x000fc600078e780a */
[----:B------:R-:W-:Y:S02]  /*05d0*/  IMAD.IADD R3, R3, 0x1, -R0 ;  /* 0x0000000103037824 */ /* 0x000fe400078e0a00 */
[----:B-1----:R-:W-:Y:S01]  /*05e0*/  IMAD.MOV R22, RZ, RZ, -R13 ;  /* 0x000000ffff167224 */ /* 0x002fe200078e0a0d */
[----:B0-----:R-:W-:Y:S02]  /*05f0*/  @!UP0 ULEA UR6, UR7, UR6, 0x18 ;  /* 0x0000000607068291 */ /* 0x001fe4000f8ec03f */
[----:B------:R-:W-:Y:S01]  /*0600*/  ISETP.NE.AND P1, PT, R3, 0x3, PT ;  /* 0x000000030300780c */ /* 0x000fe20003f25270 */
[----:B------:R-:W-:Y:S01]  /*0610*/  VOTEU.ALL UP0, P0 ;  /* 0x00000000003f7886 */ /* 0x000fe20000000000 */
[----:B------:R-:W-:Y:S01]  /*0620*/  ISETP.LT.U32.AND P0, PT, R19, 0x2, !P2 ;  /* 0x000000021300780c */ /* 0x000fe20005701070 */
[----:B-----5:R-:W-:Y:S01]  /*0630*/  IMAD.MOV R11, RZ, RZ, -R11 ;  /* 0x000000ffff0b7224 */ /* 0x020fe200078e0a0b */
[----:B------:R-:W-:Y:S02]  /*0640*/  ISETP.EQ.OR P1, PT, R3, RZ, !P1 ;  /* 0x000000ff0300720c */ /* 0x000fe40004f22670 */
[C---:B------:R-:W-:Y:S01]  /*0650*/  ISETP.NE.AND P2, PT, R2.reuse, RZ, PT ;  /* 0x000000ff0200720c */ /* 0x040fe20003f45270 */
[----:B--2---:R-:W-:Y:S01]  /*0660*/  IMAD R0, R9, R22, R4 ;  /* 0x0000001609007224 */ /* 0x004fe200078e0204 */
[----:B------:R-:W-:Y:S01]  /*0670*/  ISETP.EQ.AND P1, PT, R2, RZ, P1 ;  /* 0x000000ff0200720c */ /* 0x000fe20000f22270 */
[----:B---3--:R-:W-:Y:S01]  /*0680*/  IMAD R7, R12, R11, UR8 ;  /* 0x000000080c077e24 */ /* 0x008fe2000f8e020b */
[----:B------:R-:W0:Y:S02]  /*0690*/  FENCE.VIEW.ASYNC.S ;  /* 0x00000000000073c6 */ /* 0x000e240000000000 */
[----:B0-----:R0:W1:Y:S01]  /*06a0*/  @!UP0 SYNCS.EXCH.64 URZ, [UR6+0x40], UR4 ;  /* 0x00004004063f85b2 */ /* 0x0010620008000100 */
[----:B------:R-:W-:-:S02]  /*06b0*/  ISETP.NE.AND P4, PT, R0, R19, PT ;  /* 0x000000130000720c */ /* 0x000fc40003f85270 */
[----:B------:R-:W-:Y:S02]  /*06c0*/  SEL R18, RZ, 0x1, !P1 ;  /* 0x00000001ff127807 */ /* 0x000fe40004800000 */
[----:B------:R-:W-:Y:S02]  /*06d0*/  ISETP.EQ.OR P4, PT, R7, RZ, !P4 ;  /* 0x000000ff0700720c */ /* 0x000fe40006782670 */
[----:B------:R-:W-:Y:S02]  /*06e0*/  LOP3.LUT R0, R93, 0x7f, RZ, 0xc0, !PT ;  /* 0x0000007f5d007812 */ /* 0x000fe400078ec0ff */
[----:B------:R-:W-:Y:S02]  /*06f0*/  PLOP3.LUT P0, PT, P0, P4, PT, 0x80, 0x0 ;  /* 0x000000000000781c */ /* 0x000fe40000709070 */
[----:B------:R-:W-:Y:S02]  /*0700*/  SEL R18, R18, 0x2, P5 ;  /* 0x0000000212127807 */ /* 0x000fe40002800000 */
[----:B------:R-:W-:Y:S01]  /*0710*/  P2R R109, PR, RZ, 0x1 ;  /* 0x00000001ff6d7803 */ /* 0x000fe20000000000 */
[----:B------:R0:W2:Y:S01]  /*0720*/  @!UP1 SYNCS.EXCH.64 URZ, [UR6+0x48], UR4 ;  /* 0x00004804063f95b2 */ /* 0x0000a20008000100 */
[----:B------:R-:W-:Y:S01]  /*0730*/  NOP ;  /* 0x0000000000007918 */ /* 0x000fe20000000000 */
[----:B------:R-:W-:Y:S06]  /*0740*/  @!P3 BRA `(.L_x_3) ;  /* 0x000000000008b947 */ /* 0x000fec0003800000 */
[----:B-12-4-:R-:W-:Y:S01]  /*0750*/  UCGABAR_ARV ;  /* 0x00000000000079c7 */ /* 0x016fe20008000000 */
[----:B------:R-:W-:Y:S05]  /*0760*/  BRA `(.L_x_4) ;  /* 0x0000000000047947 */ /* 0x000fea0003800000 */
.L_x_3:
[----:B-12-4-:R-:W-:Y:S01]  /*0770*/  NOP ;  /* 0x0000000000007918 */ /* 0x016fe20000000000 */
.L_x_4:
[----:B------:R-:W1:Y:S01]  /*0780*/  LDC R2, c[0x0][0x65c] ;  /* 0x00019700ff027b82 */ /* 0x000e620000000800 */
[----:B------:R-:W-:Y:S02]  /*0790*/  IMAD.U32 R10, RZ, RZ, UR8 ;  /* 0x00000008ff0a7e24 */ /* 0x000fe4000f8e00ff */
[----:B------:R-:W-:Y:S01]  /*07a0*/  IMAD.MOV.U32 R11, RZ, RZ, RZ ;  /* 0x000000ffff0b7224 */ /* 0x000fe200078e00ff */
[----:B-1----:R-:W-:-:S04]  /*07b0*/  ISETP.NE.AND P1, PT, R2, 0x1, PT ;  /* 0x000000010200780c */ /* 0x002fc80003f25270 */
[----:B------:R-:W-:-:S09]  /*07c0*/  P2R R5, PR, RZ, 0x2 ;  /* 0x00000002ff057803 */ /* 0x000fd20000000000 */
[----:B------:R-:W1:Y:S01]  /*07d0*/  @P1 LDC R17, c[0x0][0x10] ;  /* 0x00000400ff111b82 */ /* 0x000e620000000800 */
[----:B------:R-:W-:Y:S02]  /*07e0*/  @P1 IMAD.MOV.U32 R5, RZ, RZ, RZ ;  /* 0x000000ffff051224 */ /* 0x000fe400078e00ff */
[----:B------:R-:W-:-:S05]  /*07f0*/  @P1 IMAD.MOV.U32 R15, RZ, RZ, RZ ;  /* 0x000000ffff0f1224 */ /* 0x000fca00078e00ff */
[----:B------:R-:W2:Y:S01]  /*0800*/  @!P1 LDC R13, c[0x0][0xc] ;  /* 0x00000300ff0d9b82 */ /* 0x000ea20000000800 */
[----:B0-----:R-:W-:Y:S01]  /*0810*/  ULDC UR4, c[0x0][0xc] ;  /* 0x0000030000047ab9 */ /* 0x001fe20000000800 */
[----:B------:R-:W-:Y:S01]  /*0820*/  ULDC UR5, c[0x0][0x10] ;  /* 0x0000040000057ab9 */ /* 0x000fe20000000800 */
[----:B------:R-:W-:Y:S01]  /*0830*/  ULDC UR6, c[0x0][0x14] ;  /* 0x0000050000067ab9 */ /* 0x000fe20000000800 */
[----:B------:R-:W-:-:S04]  /*0840*/  UIMAD.WIDE.U32 UR4, UR4, UR5, URZ ;  /* 0x00000005040472a5 */ /* 0x000fc8000f8e003f */
[----:B------:R-:W-:Y:S02]  /*0850*/  UIMAD.WIDE.U32 UR36, UR4, UR6, URZ ;  /* 0x00000006042472a5 */ /* 0x000fe4000f8e003f */
[----:B------:R-:W-:-:S04]  /*0860*/  UIMAD UR42, UR5, UR6, URZ ;  /* 0x00000006052a72a4 */ /* 0x000fc8000f8e023f */
[----:B------:R-:W-:Y:S01]  /*0870*/  UIADD3 UR42, UR37, UR42, URZ ;  /* 0x0000002a252a7290 */ /* 0x000fe2000fffe03f */
[----:B-1----:R-:W-:-:S04]  /*0880*/  @P1 IMAD.WIDE.U32 R16, R17, UR8, R4 ;  /* 0x0000000811101c25 */ /* 0x002fc8000f8e0004 */
[----:B------:R-:W-:Y:S02]  /*0890*/  @P1 IMAD.IADD R17, R17, 0x1, R15 ;  /* 0x0000000111111824 */ /* 0x000fe400078e020f */
[----:B--2---:R-:W-:-:S04]  /*08a0*/  @!P1 IMAD.WIDE.U32 R10, R4, R13, R10 ;  /* 0x0000000d040a9225 */ /* 0x004fc800078e000a */
[----:B------:R-:W-:Y:S02]  /*08b0*/  @!P1 IMAD.MOV.U32 R16, RZ, RZ, R10 ;  /* 0x000000ffff109224 */ /* 0x000fe400078e000a */
[----:B------:R-:W-:Y:S01]  /*08c0*/  @!P1 IMAD.MOV.U32 R17, RZ, RZ, R11 ;  /* 0x000000ffff119224 */ /* 0x000fe200078e000b */
[----:B------:R-:W-:Y:S06]  /*08d0*/  @!P3 BRA `(.L_x_5) ;  /* 0x00000000000cb947 */ /* 0x000fec0003800000 */
[----:B------:R-:W-:Y:S01]  /*08e0*/  UCGABAR_WAIT ;  /* 0x0000000000007dc7 */ /* 0x000fe20008000000 */
[----:B------:R-:W-:Y:S01]  /*08f0*/  CCTL.IVALL ;  /* 0x00000000ff00798f */ /* 0x000fe20002000000 */
[----:B------:R-:W-:Y:S05]  /*0900*/  BRA `(.L_x_6) ;  /* 0x0000000000047947 */ /* 0x000fea0003800000 */
.L_x_5:
[----:B------:R-:W-:Y:S06]  /*0910*/  BAR.SYNC.DEFER_BLOCKING 0x0 ;  /* 0x0000000000007b1d */ /* 0x000fec0000010000 */
.L_x_6:
[----:B------:R-:W-:Y:S05]  /*0920*/  @!P2 BRA `(.L_x_7) ;  /* 0x000000500054a947 */ /* 0x000fea0003800000 */
[----:B------:R-:W-:-:S13]  /*0930*/  ISETP.GT.U32.AND P0, PT, R8, 0x1, PT ;  /* 0x000000010800780c */ /* 0x000fda0003f04070 */
[----:B------:R-:W-:Y:S05]  /*0940*/  @P0 EXIT ;  /* 0x000000000000094d */ /* 0x000fea0003800000 */
[----:B------:R-:W-:Y:S01]  /*0950*/  ULDC.64 UR4, c[0x0][0x650] ;  /* 0x0001940000047ab9 */ /* 0x000fe20000000a00 */
[----:B------:R-:W-:Y:S01]  /*0960*/  PRMT R3, RZ, 0x7610, R3 ;  /* 0x00007610ff037816 */ /* 0x000fe20000000003 */
[----:B------:R-:W-:Y:S01]  /*0970*/  IMAD.MOV.U32 R99, RZ, RZ, -0x1 ;  /* 0xffffffffff637424 */ /* 0x000fe200078e00ff */
[----:B------:R-:W-:Y:S01]  /*0980*/  ISETP.GE.U32.AND P0, PT, R16, UR4, PT ;  /* 0x0000000410007c0c */ /* 0x000fe2000bf06070 */
[----:B------:R-:W-:Y:S02]  /*0990*/  IMAD.MOV.U32 R98, RZ, RZ, -0x1 ;  /* 0xffffffffff627424 */ /* 0x000fe400078e00ff */
[----:B------:R-:W-:Y:S01]  /*09a0*/  IMAD.MOV.U32 R88, RZ, RZ, -0x1 ;  /* 0xffffffffff587424 */ /* 0x000fe200078e00ff */
[----:B------:R-:W-:-:S13]  /*09b0*/  ISETP.GE.U32.AND.EX P0, PT, R17, UR5, PT, P0 ;  /* 0x0000000511007c0c */ /* 0x000fda000bf06100 */
[----:B------:R-:W-:Y:S05]  /*09c0*/  @P0 BRA `(.L_x_8) ;  /* 0x0000000400280947 */ /* 0x000fea0003800000 */
[----:B------:R-:W0:Y:S01]  /*09d0*/  LDC.64 R24, c[0x0][0x628] ;  /* 0x00018a00ff187b82 */ /* 0x000e220000000a00 */
[----:B------:R-:W-:Y:S02]  /*09e0*/  IMAD.MOV.U32 R10, RZ, RZ, R16 ;  /* 0x000000ffff0a7224 */ /* 0x000fe400078e0010 */
[----:B------:R-:W-:-:S05]  /*09f0*/  IMAD.MOV.U32 R11, RZ, RZ, R17 ;  /* 0x000000ffff0b7224 */ /* 0x000fca00078e0011 */
[----:B------:R-:W1:Y:S08]  /*0a00*/  LDC R8, c[0x0][0x630] ;  /* 0x00018c00ff087b82 */ /* 0x000e700000000800 */
[----:B------:R-:W2:Y:S01]  /*0a10*/  LDC.64 R26, c[0x0][0x620] ;  /* 0x00018800ff1a7b82 */ /* 0x000ea20000000a00 */
[----:B0-----:R-:W-:-:S04]  /*0a20*/  ISETP.NE.U32.AND P0, PT, R24, RZ, PT ;  /* 0x000000ff1800720c */ /* 0x001fc80003f05070 */
[----:B------:R-:W-:-:S13]  /*0a30*/  ISETP.NE.AND.EX P0, PT, R25, RZ, PT, P0 ;  /* 0x000000ff1900720c */ /* 0x000fda0003f05300 */
[----:B-12---:R-:W-:Y:S05]  /*0a40*/  @!P0 BRA `(.L_x_9) ;  /* 0x0000000000288947 */ /* 0x006fea0003800000 */
[----:B------:R-:W0:Y:S02]  /*0a50*/  LDC R3, c[0x0][0x634] ;  /* 0x00018d00ff037b82 */ /* 0x000e240000000800 */
[----:B0-----:R-:W-:-:S05]  /*0a60*/  IADD3 R3, P0, R16, R3, RZ ;  /* 0x0000000310037210 */ /* 0x001fca0007f1e0ff */
[----:B------:R-:W-:-:S04]  /*0a70*/  IMAD.X R21, RZ, RZ, R17, P0 ;  /* 0x000000ffff157224 */ /* 0x000fc800000e0611 */
[----:B------:R-:W-:-:S04]  /*0a80*/  IMAD.WIDE.U32 R10, R21, R24, RZ ;  /* 0x00000018150a7225 */ /* 0x000fc800078e00ff */
[----:B------:R-:W-:-:S04]  /*0a90*/  IMAD.WIDE.U32 R12, P0, R3, R25, R10 ;  /* 0x00000019030c7225 */ /* 0x000fc8000780000a */
[----:B------:R-:W-:-:S04]  /*0aa0*/  IMAD.WIDE.U32 R10, R3, R24, RZ ;  /* 0x00000018030a7225 */ /* 0x000fc800078e00ff */
[----:B------:R-:W-:Y:S01]  /*0ab0*/  IMAD.X R15, RZ, RZ, RZ, P0 ;  /* 0x000000ffff0f7224 */ /* 0x000fe200000e06ff */
[----:B------:R-:W-:Y:S01]  /*0ac0*/  IADD3 RZ, P0, R11, R12, RZ ;  /* 0x0000000c0bff7210 */ /* 0x000fe20007f1e0ff */
[----:B------:R-:W-:-:S04]  /*0ad0*/  IMAD.MOV.U32 R14, RZ, RZ, R13 ;  /* 0x000000ffff0e7224 */ /* 0x000fc800078e000d */
[----:B------:R-:W-:-:S08]  /*0ae0*/  IMAD.WIDE.U32.X R10, R21, R25, R14, P0 ;  /* 0x00000019150a7225 */ /* 0x000fd000000e040e */
.L_x_9:
[----:B------:R-:W0:Y:S01]  /*0af0*/  LDC.64 R30, c[0x0][0x640] ;  /* 0x00019000ff1e7b82 */ /* 0x000e220000000a00 */
[--C-:B------:R-:W-:Y:S01]  /*0b00*/  SHF.R.U64 R88, R10, R8, R11.reuse ;  /* 0x000000080a587219 */ /* 0x100fe2000000120b */
[----:B------:R-:W-:Y:S01]  /*0b10*/  IMAD R22, R9, R22, R4 ;  /* 0x0000001609167224 */ /* 0x000fe200078e0204 */
[----:B------:R-:W-:Y:S01]  /*0b20*/  SHF.R.U32.HI R3, RZ, R8, R11 ;  /* 0x00000008ff037219 */ /* 0x000fe2000001160b */
[----:B------:R-:W-:Y:S01]  /*0b30*/  IMAD.MOV.U32 R23, RZ, RZ, 0x1 ;  /* 0x00000001ff177424 */ /* 0x000fe200078e00ff */
[----:B------:R-:W-:-:S03]  /*0b40*/  IADD3 R5, P0, RZ, -R88, RZ ;  /* 0x80000058ff057210 */ /* 0x000fc60007f1e0ff */
[----:B------:R-:W1:Y:S02]  /*0b50*/  LDC R12, c[0x0][0x618] ;  /* 0x00018600ff0c7b82 */ /* 0x000e640000000800 */
[----:B------:R-:W-:Y:S02]  /*0b60*/  IMAD.X R3, RZ, RZ, ~R3, P0 ;  /* 0x000000ffff037224 */ /* 0x000fe400000e0e03 */
[----:B------:R-:W-:-:S04]  /*0b70*/  IMAD.WIDE.U32 R10, R5, R26, R16 ;  /* 0x0000001a050a7225 */ /* 0x000fc800078e0010 */
[----:B------:R-:W2:Y:S01]  /*0b80*/  LDC R20, c[0x0][0x608] ;  /* 0x00018200ff147b82 */ /* 0x000ea20000000800 */
[----:B------:R-:W-:Y:S02]  /*0b90*/  IMAD R8, R3, R26, RZ ;  /* 0x0000001a03087224 */ /* 0x000fe400078e02ff */
[----:B------:R-:W-:Y:S02]  /*0ba0*/  IMAD.MOV.U32 R3, RZ, RZ, -0x1 ;  /* 0xffffffffff037424 */ /* 0x000fe400078e00ff */
[----:B------:R-:W-:-:S03]  /*0bb0*/  IMAD R5, R5, R27, R8 ;  /* 0x0000001b05057224 */ /* 0x000fc600078e0208 */
[----:B------:R-:W3:Y:S01]  /*0bc0*/  LDC R28, c[0x0][0x658] ;  /* 0x00019600ff1c7b82 */ /* 0x000ee20000000800 */
[----:B------:R-:W-:Y:S01]  /*0bd0*/  IMAD.IADD R5, R11, 0x1, R5 ;  /* 0x000000010b057824 */ /* 0x000fe200078e0205 */
[----:B0-----:R-:W-:-:S04]  /*0be0*/  ISETP.NE.U32.AND P0, PT, R30, RZ, PT ;  /* 0x000000ff1e00720c */ /* 0x001fc80003f05070 */
[----:B------:R-:W-:Y:S02]  /*0bf0*/  ISETP.NE.AND.EX P0, PT, R31, RZ, PT, P0 ;  /* 0x000000ff1f00720c */ /* 0x000fe40003f05300 */
[----:B------:R-:W0:Y:S01]  /*0c00*/  LDC R24, c[0x0][0x600] ;  /* 0x00018000ff187b82 */ /* 0x000e220000000800 */
[-CC-:B-1----:R-:W-:Y:S02]  /*0c10*/  SHF.R.U64 R14, R10, R12.reuse, R5.reuse ;  /* 0x0000000c0a0e7219 */ /* 0x182fe40000001205 */
[----:B------:R-:W-:-:S05]  /*0c20*/  SHF.R.U32.HI R5, RZ, R12, R5 ;  /* 0x0000000cff057219 */ /* 0x000fca0000011605 */
[----:B------:R-:W1:Y:S01]  /*0c30*/  LDC R15, c[0x0][0x648] ;  /* 0x00019200ff0f7b82 */ /* 0x000e620000000800 */
[-CC-:B--2---:R-:W-:Y:S02]  /*0c40*/  SHF.R.U64 R27, R14, R20.reuse, R5.reuse ;  /* 0x000000140e1b7219 */ /* 0x184fe40000001205 */
[----:B------:R-:W-:-:S05]  /*0c50*/  SHF.R.U32.HI R5, RZ, R20, R5 ;  /* 0x00000014ff057219 */ /* 0x000fca0000011605 */
[----:B------:R-:W2:Y:S01]  /*0c60*/  LDC R21, c[0x0][0x638] ;  /* 0x00018e00ff157b82 */ /* 0x000ea20000000800 */
[-CC-:B---3--:R-:W-:Y:S02]  /*0c70*/  SHF.R.U64 R20, R27, R28.reuse, R5.reuse ;  /* 0x0000001c1b147219 */ /* 0x188fe40000001205 */
[-C--:B------:R-:W-:Y:S02]  /*0c80*/  SHF.L.U32 R3, R3, R28.reuse, RZ ;  /* 0x0000001c03037219 */ /* 0x080fe400000006ff */
[----:B------:R-:W-:Y:S01]  /*0c90*/  SHF.R.U32.HI R5, RZ, R28, R5 ;  /* 0x0000001cff057219 */ /* 0x000fe20000011605 */
[----:B------:R-:W-:Y:S01]  /*0ca0*/  IMAD.MOV.U32 R4, RZ, RZ, R20 ;  /* 0x000000ffff047224 */ /* 0x000fe200078e0014 */
[----:B------:R-:W-:Y:S01]  /*0cb0*/  LOP3.LUT R12, RZ, R3, RZ, 0x33, !PT ;  /* 0x00000003ff0c7212 */ /* 0x000fe200078e33ff */
[----:B------:R-:W3:Y:S01]  /*0cc0*/  LDC R25, c[0x0][0x610] ;  /* 0x00018400ff197b82 */ /* 0x000ee20000000800 */
[----:B------:R-:W-:Y:S05]  /*0cd0*/  @!P0 BRA `(.L_x_10) ;  /* 0x0000000000288947 */ /* 0x000fea0003800000 */
[----:B------:R-:W4:Y:S02]  /*0ce0*/  LDC R3, c[0x0][0x64c] ;  /* 0x00019300ff037b82 */ /* 0x000f240000000800 */
[----:B----4-:R-:W-:-:S05]  /*0cf0*/  IADD3 R3, P0, R20, R3, RZ ;  /* 0x0000000314037210 */ /* 0x010fca0007f1e0ff */
        /* <DEDUP_REMOVED lines=8> */
.L_x_10:
[----:B-1----:R-:W-:Y:S01]  /*0d80*/  SHF.R.U64 R4, R4, R15, R5 ;  /* 0x0000000f04047219 */ /* 0x002fe20000001205 */
[----:B0-----:R-:W-:Y:S01]  /*0d90*/  VIADD R5, R24, 0xffffffff ;  /* 0xffffffff18057836 */ /* 0x001fe20000000000 */
[----:B------:R-:W-:Y:S02]  /*0da0*/  SHF.L.U32 R3, R23, R28, RZ ;  /* 0x0000001c17037219 */ /* 0x000fe400000006ff */
[----:B------:R-:W-:Y:S01]  /*0db0*/  LOP3.LUT R12, R27, R12, RZ, 0xc0, !PT ;  /* 0x0000000c1b0c7212 */ /* 0x000fe200078ec0ff */
[----:B------:R-:W-:Y:S01]  /*0dc0*/  IMAD.MOV R8, RZ, RZ, -R4 ;  /* 0x000000ffff087224 */ /* 0x000fe200078e0a04 */
[----:B------:R-:W-:-:S03]  /*0dd0*/  SEL R7, R7, R22, !P1 ;  /* 0x0000001607077207 */ /* 0x000fc60004800000 */
[----:B------:R-:W-:Y:S01]  /*0de0*/  IMAD R12, R3, R4, R12 ;  /* 0x00000004030c7224 */ /* 0x000fe200078e020c */
[----:B------:R-:W-:Y:S01]  /*0df0*/  LOP3.LUT R4, R14, R5, RZ, 0xc0, !PT ;  /* 0x000000050e047212 */ /* 0x000fe200078ec0ff */
[----:B--2---:R-:W-:Y:S02]  /*0e00*/  IMAD R3, R8, R21, R20 ;  /* 0x0000001508037224 */ /* 0x004fe400078e0214 */
[----:B---3--:R-:W-:Y:S02]  /*0e10*/  IMAD R7, R12, R25, R7 ;  /* 0x000000190c077224 */ /* 0x008fe400078e0207 */
[----:B------:R-:W-:Y:S02]  /*0e20*/  IMAD.MOV.U32 R5, RZ, RZ, 0x1 ;  /* 0x00000001ff057424 */ /* 0x000fe400078e00ff */
[----:B------:R-:W-:-:S03]  /*0e30*/  IMAD R4, R3, R24, R4 ;  /* 0x0000001803047224 */ /* 0x000fc600078e0204 */
[----:B------:R-:W-:Y:S02]  /*0e40*/  PRMT R3, R5, 0x7610, R3 ;  /* 0x0000761005037816 */ /* 0x000fe40000000003 */
[----:B------:R-:W-:Y:S02]  /*0e50*/  SEL R98, R4, R7, !P1 ;  /* 0x0000000704627207 */ /* 0x000fe40004800000 */
[----:B------:R-:W-:-:S07]  /*0e60*/  SEL R99, R7, R4, !P1 ;  /* 0x0000000407637207 */ /* 0x000fce0004800000 */
.L_x_8:
[----:B------:R-:W-:-:S08]  /*0e70*/  NOP ;  /* 0x0000000000007918 */ /* 0x000fd00000000000 */
[----:B------:R-:W0:Y:S02]  /*0e80*/  USETMAXREG.TRY_ALLOC.CTAPOOL UP0, 0xe8 ;  /* 0x000000e8000079c8 */ /* 0x000e240008000600 */
[----:B0-----:R-:W-:-:S13]  /*0e90*/  PLOP3.LUT P0, PT, PT, PT, UP0, 0x80, 0x0 ;  /* 0x000000000000781c */ /* 0x001fda0003f0f008 */
[----:B------:R-:W-:Y:S05]  /*0ea0*/  @!P0 BRA `(.L_x_8) ;  /* 0xfffffffc00f08947 */ /* 0x000fea000383ffff */
[----:B------:R-:W-:Y:S01]  /*0eb0*/  ULDC.64 UR4, c[0x0][0x598] ;  /* 0x0001660000047ab9 */ /* 0x000fe20000000a00 */
[----:B------:R-:W-:Y:S01]  /*0ec0*/  ULDC.64 UR38, c[0x0][0x208] ;  /* 0x0000820000267ab9 */ /* 0x000fe20000000a00 */
[----:B------:R-:W-:-:S04]  /*0ed0*/  ISETP.NE.U32.AND P0, PT, RZ, UR4, PT ;  /* 0x00000004ff007c0c */ /* 0x000fc8000bf05070 */
[----:B------:R-:W-:-:S13]  /*0ee0*/  ISETP.NE.AND.EX P0, PT, RZ, UR5, PT, P0 ;  /* 0x00000005ff007c0c */ /* 0x000fda000bf05300 */
[----:B------:R-:W-:Y:S05]  /*0ef0*/  @!P0 BRA `(.L_x_11) ;  /* 0x00000000001c8947 */ /* 0x000fea0003800000 */
[----:B------:R-:W0:Y:S02]  /*0f00*/  LDC.64 R4, c[0x0][0x598] ;  /* 0x00016600ff047b82 */ /* 0x000e240000000a00 */
[----:B0-----:R-:W2:Y:S02]  /*0f10*/  LDG.E.64 R4, desc[UR38][R4.64] ;  /* 0x0000002604047981 */ /* 0x001ea4000c1e1b00 */
[----:B--2---:R-:W-:-:S04]  /*0f20*/  ISETP.NE.U32.AND P0, PT, R4, RZ, PT ;  /* 0x000000ff0400720c */ /* 0x004fc80003f05070 */
[----:B------:R-:W-:-:S13]  /*0f30*/  ISETP.NE.AND.EX P0, PT, R5, RZ, PT, P0 ;  /* 0x000000ff0500720c */ /* 0x000fda0003f05300 */
[----:B------:R-:W-:Y:S05]  /*0f40*/  @!P0 BRA `(.L_x_11) ;  /* 0x0000000000088947 */ /* 0x000fea0003800000 */
[----:B------:R0:W5:Y:S01]  /*0f50*/  LD.E R89, desc[UR38][R4.64] ;  /* 0x0000002604597980 */ /* 0x000162000c101900 */
[----:B------:R-:W-:Y:S05]  /*0f60*/  BRA `(.L_x_12) ;  /* 0x0000000000247947 */ /* 0x000fea0003800000 */
.L_x_11:
[----:B------:R-:W-:Y:S02]  /*0f70*/  ULDC.64 UR4, c[0x0][0x588] ;  /* 0x0001620000047ab9 */ /* 0x000fe40000000a00 */
[----:B------:R-:W-:-:S04]  /*0f80*/  ISETP.NE.U32.AND P0, PT, RZ, UR4, PT ;  /* 0x00000004ff007c0c */ /* 0x000fc8000bf05070 */
[----:B------:R-:W-:-:S13]  /*0f90*/  ISETP.NE.AND.EX P0, PT, RZ, UR5, PT, P0 ;  /* 0x00000005ff007c0c */ /* 0x000fda000bf05300 */
[----:B------:R-:W-:Y:S05]  /*0fa0*/  @!P0 BRA `(.L_x_13) ;  /* 0x00000000000c8947 */ /* 0x000fea0003800000 */
[----:B------:R-:W0:Y:S02]  /*0fb0*/  LDC.64 R4, c[0x0][0x588] ;  /* 0x00016200ff047b82 */ /* 0x000e240000000a00 */
[----:B0-----:R1:W5:Y:S01]  /*0fc0*/  LDG.E R89, desc[UR38][R4.64] ;  /* 0x0000002604597981 */ /* 0x001362000c1e1900 */
[----:B------:R-:W-:Y:S05]  /*0fd0*/  BRA `(.L_x_12) ;  /* 0x0000000000087947 */ /* 0x000fea0003800000 */
.L_x_13:
[----:B------:R-:W-:Y:S02]  /*0fe0*/  ULDC UR4, c[0x0][0x580] ;  /* 0x0001600000047ab9 */ /* 0x000fe40000000800 */
[----:B------:R-:W-:-:S07]  /*0ff0*/  IMAD.U32 R89, RZ, RZ, UR4 ;  /* 0x00000004ff597e24 */ /* 0x000fce000f8e00ff */
.L_x_12:
[----:B------:R-:W-:Y:S02]  /*1000*/  ULDC.64 UR4, c[0x0][0x5a0] ;  /* 0x0001680000047ab9 */ /* 0x000fe40000000a00 */
[----:B------:R-:W-:-:S04]  /*1010*/  ISETP.NE.U32.AND P0, PT, RZ, UR4, PT ;  /* 0x00000004ff007c0c */ /* 0x000fc8000bf05070 */
[----:B------:R-:W-:-:S13]  /*1020*/  ISETP.NE.AND.EX P0, PT, RZ, UR5, PT, P0 ;  /* 0x00000005ff007c0c */ /* 0x000fda000bf05300 */
[----:B------:R-:W-:Y:S05]  /*1030*/  @!P0 BRA `(.L_x_14) ;  /* 0x00000000001c8947 */ /* 0x000fea0003800000 */
[----:B01----:R-:W0:Y:S02]  /*1040*/  LDC.64 R4, c[0x0][0x5a0] ;  /* 0x00016800ff047b82 */ /* 0x003e240000000a00 */
[----:B0-----:R-:W2:Y:S02]  /*1050*/  LDG.E.64 R4, desc[UR38][R4.64] ;  /* 0x0000002604047981 */ /* 0x001ea4000c1e1b00 */
[----:B--2---:R-:W-:-:S04]  /*1060*/  ISETP.NE.U32.AND P0, PT, R4, RZ, PT ;  /* 0x000000ff0400720c */ /* 0x004fc80003f05070 */
[----:B------:R-:W-:-:S13]  /*1070*/  ISETP.NE.AND.EX P0, PT, R5, RZ, PT, P0 ;  /* 0x000000ff0500720c */ /* 0x000fda0003f05300 */
[----:B------:R-:W-:Y:S05]  /*1080*/  @!P0 BRA `(.L_x_14) ;  /* 0x0000000000088947 */ /* 0x000fea0003800000 */
[----:B------:R0:W5:Y:S01]  /*1090*/  LD.E R90, desc[UR38][R4.64] ;  /* 0x00000026045a7980 */ /* 0x000162000c101900 */
[----:B------:R-:W-:Y:S05]  /*10a0*/  BRA `(.L_x_15) ;  /* 0x0000000000247947 */ /* 0x000fea0003800000 */
.L_x_14:
[----:B------:R-:W-:Y:S02]  /*10b0*/  ULDC.64 UR4, c[0x0][0x590] ;  /* 0x0001640000047ab9 */ /* 0x000fe40000000a00 */
[----:B------:R-:W-:-:S04]  /*10c0*/  ISETP.NE.U32.AND P0, PT, RZ, UR4, PT ;  /* 0x00000004ff007c0c */ /* 0x000fc8000bf05070 */
[----:B------:R-:W-:-:S13]  /*10d0*/  ISETP.NE.AND.EX P0, PT, RZ, UR5, PT, P0 ;  /* 0x00000005ff007c0c */ /* 0x000fda000bf05300 */
[----:B------:R-:W-:Y:S05]  /*10e0*/  @!P0 BRA `(.L_x_16) ;  /* 0x00000000000c8947 */ /* 0x000fea0003800000 */
[----:B------:R-:W2:Y:S02]  /*10f0*/  LDC.64 R90, c[0x0][0x590] ;  /* 0x00016400ff5a7b82 */ /* 0x000ea40000000a00 */
[----:B--2---:R2:W5:Y:S01]  /*1100*/  LDG.E R90, desc[UR38][R90.64] ;  /* 0x000000265a5a7981 */ /* 0x004562000c1e1900 */
[----:B------:R-:W-:Y:S05]  /*1110*/  BRA `(.L_x_15) ;  /* 0x0000000000087947 */ /* 0x000fea0003800000 */
.L_x_16:
[----:B------:R-:W-:Y:S02]  /*1120*/  ULDC UR4, c[0x0][0x584] ;  /* 0x0001610000047ab9 */ /* 0x000fe40000000800 */
[----:B------:R-:W-:-:S07]  /*1130*/  IMAD.U32 R90, RZ, RZ, UR4 ;  /* 0x00000004ff5a7e24 */ /* 0x000fce000f8e00ff */
.L_x_15:
[----:B------:R-:W-:-:S13]  /*1140*/  LOP3.LUT P0, RZ, R3, 0xff, RZ, 0xc0, !PT ;  /* 0x000000ff03ff7812 */ /* 0x000fda000780c0ff */
[----:B------:R-:W-:Y:S05]  /*1150*/  @!P0 EXIT ;  /* 0x000000000000894d */ /* 0x000fea0003800000 */
[----:B------:R-:W3:Y:S01]  /*1160*/  LDC R92, c[0x0][0x658] ;  /* 0x00019600ff5c7b82 */ /* 0x000ee20000000800 */
[----:B------:R-:W-:Y:S01]  /*1170*/  ULDC.64 UR6, c[0x0][0x288] ;  /* 0x0000a20000067ab9 */ /* 0x000fe20000000a00 */
[----:B------:R-:W-:Y:S01]  /*1180*/  LOP3.LUT R6, R6, 0x1, RZ, 0xc0, !PT ;  /* 0x0000000106067812 */ /* 0x000fe200078ec0ff */
[----:B------:R-:W-:Y:S01]  /*1190*/  UIADD3 UR4, UR7, 0x3f, URZ ;  /* 0x0000003f07047890 */ /* 0x000fe2000fffe03f */
[----:B------:R-:W-:Y:S01]  /*11a0*/  SHF.R.U32.HI R3, RZ, 0x2, R93 ;  /* 0x00000002ff037819 */ /* 0x000fe2000001165d */
[----:B01----:R-:W-:Y:S01]  /*11b0*/  IMAD.MOV.U32 R5, RZ, RZ, -0x1 ;  /* 0xffffffffff057424 */ /* 0x003fe200078e00ff */
[----:B------:R-:W-:Y:S01]  /*11c0*/  SHF.R.U32.HI R0, RZ, 0x1, R0 ;  /* 0x00000001ff007819 */ /* 0x000fe20000011600 */
[----:B------:R-:W-:Y:S01]  /*11d0*/  USHF.R.S32.HI UR5, URZ, 0x1f, UR4 ;  /* 0x0000001f3f057899 */ /* 0x000fe20008011404 */
[----:B------:R-:W-:Y:S01]  /*11e0*/  IMAD.SHL.U32 R22, R6, 0x40, RZ ;  /* 0x0000004006167824 */ /* 0x000fe200078e00ff */
[----:B------:R-:W-:Y:S01]  /*11f0*/  LOP3.LUT R3, R3, 0x7, RZ, 0xc0, !PT ;  /* 0x0000000703037812 */ /* 0x000fe200078ec0ff */
[----:B------:R-:W-:Y:S01]  /*1200*/  IMAD.MOV.U32 R7, RZ, RZ, 0x1 ;  /* 0x00000001ff077424 */ /* 0x000fe200078e00ff */
[----:B------:R-:W-:Y:S01]  /*1210*/  ULEA.HI UR5, UR5, UR4, URZ, 0x6 ;  /* 0x0000000405057291 */ /* 0x000fe2000f8f303f */
[----:B------:R-:W-:Y:S01]  /*1220*/  LOP3.LUT R0, R0, 0x30, RZ, 0xc0, !PT ;  /* 0x0000003000007812 */ /* 0x000fe200078ec0ff */
[----:B------:R-:W-:Y:S01]  /*1230*/  IMAD.U32 R4, RZ, RZ, UR6 ;  /* 0x00000006ff047e24 */ /* 0x000fe2000f8e00ff */
[--C-:B------:R-:W-:Y:S01]  /*1240*/  LOP3.LUT R22, R22, 0x40, R3.reuse, 0xe2, !PT ;  /* 0x0000004016167812 */ /* 0x100fe200078ee203 */
[----:B------:R-:W-:Y:S01]  /*1250*/  USHF.R.S32.HI UR43, URZ, 0x6, UR5 ;  /* 0x000000063f2b7899 */ /* 0x000fe20008011405 */
[-C--:B------:R-:W-:Y:S01]  /*1260*/  IADD3 R3, RZ, -R0.reuse, -R3 ;  /* 0x80000000ff037210 */ /* 0x080fe20007ffe803 */
[----:B------:R-:W-:Y:S01]  /*1270*/  ULDC UR4, c[0x0][0x284] ;  /* 0x0000a10000047ab9 */ /* 0x000fe20000000800 */
[C---:B--2---:R-:W-:Y:S01]  /*1280*/  LOP3.LUT R91, R93.reuse, 0x3, RZ, 0xc0, !PT ;  /* 0x000000035d5b7812 */ /* 0x044fe200078ec0ff */
[----:B------:R-:W-:Y:S01]  /*1290*/  UISETP.LT.AND UP0, UPT, UR43, 0x1, UPT ;  /* 0x000000012b00788c */ /* 0x000fe2000bf01270 */
[----:B------:R-:W-:Y:S01]  /*12a0*/  LOP3.LUT R94, R93, 0x80, RZ, 0xc0, !PT ;  /* 0x000000805d5e7812 */ /* 0x000fe200078ec0ff */
[----:B------:R-:W-:Y:S01]  /*12b0*/  IMAD R3, R6, -0x40, R3 ;  /* 0xffffffc006037824 */ /* 0x000fe200078e0203 */
[----:B------:R-:W-:Y:S01]  /*12c0*/  LOP3.LUT R22, R22, R0, RZ, 0xfc, !PT ;  /* 0x0000000016167212 */ /* 0x000fe200078efcff */
[----:B------:R-:W-:Y:S01]  /*12d0*/  USEL UR44, UR43, 0x1, UP0 ;  /* 0x000000012b2c7887 */ /* 0x000fe20008000000 */
[-C--:B---3--:R-:W-:Y:S01]  /*12e0*/  SHF.L.U32 R5, R5, R92.reuse, RZ ;  /* 0x0000005c05057219 */ /* 0x088fe200000006ff */
[----:B------:R-:W-:Y:S01]  /*12f0*/  IMAD R91, R91, -0x2, R4 ;  /* 0xfffffffe5b5b7824 */ /* 0x000fe200078e0204 */
[----:B------:R-:W-:Y:S01]  /*1300*/  SHF.L.U32 R92, R7, R92, RZ ;  /* 0x0000005c075c7219 */ /* 0x000fe200000006ff */
[----:B------:R-:W-:Y:S01]  /*1310*/  IMAD.SHL.U32 R93, R93, 0x2, RZ ;  /* 0x000000025d5d7824 */ /* 0x000fe200078e00ff */
[----:B------:R-:W-:Y:S01]  /*1320*/  SHF.R.U32.HI R94, RZ, 0x7, R94 ;  /* 0x00000007ff5e7819 */ /* 0x000fe2000001165e */
[----:B------:R-:W-:Y:S01]  /*1330*/  VIADD R96, R3, UR4 ;  /* 0x0000000403607c36 */ /* 0x000fe20008000000 */
[----:B------:R-:W-:Y:S01]  /*1340*/  LOP3.LUT R95, RZ, R5, RZ, 0x33, !PT ;  /* 0x00000005ff5f7212 */ /* 0x000fe200078e33ff */
[----:B------:R-:W-:Y:S01]  /*1350*/  IMAD.MOV.U32 R23, RZ, RZ, RZ ;  /* 0x000000ffff177224 */ /* 0x000fe200078e00ff */
[----:B------:R-:W-:Y:S01]  /*1360*/  UIADD3 UR44, UR43, -UR44, URZ ;  /* 0x8000002c2b2c7290 */ /* 0x000fe2000fffe03f */
[----:B------:R-:W-:Y:S01]  /*1370*/  UMOV UR40, URZ ;  /* 0x0000003f00287c82 */ /* 0x000fe20008000000 */
[----:B------:R-:W-:-:S10]  /*1380*/  UMOV UR41, URZ ;  /* 0x0000003f00297c82 */ /* 0x000fd40008000000 */
.L_x_166:
[----:B0-----:R-:W0:Y:S01]  /*1390*/  SHFL.IDX PT, R0, R94, RZ, 0x1f ;  /* 0x00001fff5e007589 */ /* 0x001e2200000e0000 */
[----:B-1----:R-:W1:Y:S01]  /*13a0*/  S2UR UR7, SR_CgaCtaId ;  /* 0x00000000000779c3 */ /* 0x002e620000008800 */
[----:B------:R-:W-:Y:S01]  /*13b0*/  UMOV UR6, 0x400 ;  /* 0x0000040000067882 */ /* 0x000fe20000000000 */
[----:B0-----:R-:W-:Y:S01]  /*13c0*/  R2UR UR4, R0 ;  /* 0x00000000000472ca */ /* 0x001fe200000e0000 */
[----:B-1----:R-:W-:-:S12]  /*13d0*/  ULEA UR6, UR7, UR6, 0x18 ;  /* 0x0000000607067291 */ /* 0x002fd8000f8ec03f */
[----:B------:R-:W-:-:S04]  /*13e0*/  ULEA.HI UR5, UR4, UR4, URZ, 0x1 ;  /* 0x0000000404057291 */ /* 0x000fc8000f8f083f */
[----:B------:R-:W-:-:S04]  /*13f0*/  ULOP3.LUT UR5, UR5, 0xffffe, URZ, 0xc0, !UPT ;  /* 0x000ffffe05057892 */ /* 0x000fc8000f8ec03f */
[----:B------:R-:W-:-:S03]  /*1400*/  UIADD3 UR5, UR4, -UR5, URZ ;  /* 0x8000000504057290 */ /* 0x000fc6000fffe03f */
[----:B------:R-:W-:Y:S01]  /*1410*/  ULDC UR4, c[0x0][0x28c] ;  /* 0x0000a30000047ab9 */ /* 0x000fe20000000800 */
[----:B------:R-:W-:Y:S01]  /*1420*/  ULEA UR5, UR5, UR6, 0xc ;  /* 0x0000000605057291 */ /* 0x000fe2000f8e603f */
[----:B------:R-:W-:-:S03]  /*1430*/  ISETP.LT.AND P0, PT, RZ, UR4, PT ;  /* 0x00000004ff007c0c */ /* 0x000fc6000bf01270 */
[----:B------:R-:W-:-:S04]  /*1440*/  UIADD3 UR5, UR5, 0x100, URZ ;  /* 0x0000010005057890 */ /* 0x000fc8000fffe03f */
[----:B------:R-:W-:-:S04]  /*1450*/  USHF.R.U32.HI UR5, URZ, 0x4, UR5 ;  /* 0x000000043f057899 */ /* 0x000fc80008011605 */
[----:B------:R-:W-:-:S04]  /*1460*/  ULOP3.LUT UR5, UR5, 0x3fff, URZ, 0xc0, !UPT ;  /* 0x00003fff05057892 */ /* 0x000fc8000f8ec03f */
[----:B------:R-:W-:Y:S01]  /*1470*/  ULOP3.LUT UR45, UR5, 0x10000, URZ, 0xfc, !UPT ;  /* 0x00010000052d7892 */ /* 0x000fe2000f8efc3f */
[----:B--2-4-:R-:W-:Y:S11]  /*1480*/  @P0 BRA `(.L_x_17) ;  /* 0x0000000000400947 */ /* 0x014ff60003800000 */
[----:B------:R-:W-:Y:S01]  /*1490*/  MOV R0, 0x0 ;  /* 0x0000000000007802 */ /* 0x000fe20000000f00 */
[----:B------:R-:W-:Y:S01]  /*14a0*/  ULDC.64 UR4, c[0x4][0x68] ;  /* 0x01001a0000047ab9 */ /* 0x000fe20000000a00 */
[----:B------:R-:W-:Y:S01]  /*14b0*/  ULDC.64 UR6, c[0x4][0x8] ;  /* 0x0100020000067ab9 */ /* 0x000fe20000000a00 */
[----:B------:R-:W-:Y:S01]  /*14c0*/  IMAD.U32 R4, RZ, RZ, UR4 ;  /* 0x00000004ff047e24 */ /* 0x000fe2000f8e00ff */
[----:B------:R0:W1:Y:S01]  /*14d0*/  LDC.64 R14, c[0x4][R0] ;  /* 0x01000000000e7b82 */ /* 0x0000620000000a00 */
[----:B------:R-:W-:Y:S01]  /*14e0*/  IMAD.U32 R5, RZ, RZ, UR5 ;  /* 0x00000005ff057e24 */ /* 0x000fe2000f8e00ff */
[----:B------:R-:W-:Y:S01]  /*14f0*/  ULDC.64 UR4, c[0x4][0x70] ;  /* 0x01001c0000047ab9 */ /* 0x000fe20000000a00 */
[----:B------:R-:W-:Y:S02]  /*1500*/  IMAD.U32 R10, RZ, RZ, UR6 ;  /* 0x00000006ff0a7e24 */ /* 0x000fe4000f8e00ff */
[----:B------:R-:W-:Y:S02]  /*1510*/  IMAD.U32 R6, RZ, RZ, UR4 ;  /* 0x00000004ff067e24 */ /* 0x000fe4000f8e00ff */
[----:B------:R-:W-:-:S02]  /*1520*/  IMAD.U32 R7, RZ, RZ, UR5 ;  /* 0x00000005ff077e24 */ /* 0x000fc4000f8e00ff */
[----:B------:R-:W-:Y:S02]  /*1530*/  IMAD.U32 R11, RZ, RZ, UR7 ;  /* 0x00000007ff0b7e24 */ /* 0x000fe4000f8e00ff */
[----:B------:R-:W-:Y:S02]  /*1540*/  IMAD.MOV.U32 R8, RZ, RZ, 0x1e1 ;  /* 0x000001e1ff087424 */ /* 0x000fe400078e00ff */
[----:B------:R-:W-:Y:S02]  /*1550*/  IMAD.MOV.U32 R12, RZ, RZ, 0x1 ;  /* 0x00000001ff0c7424 */ /* 0x000fe400078e00ff */
[----:B0-----:R-:W-:-:S07]  /*1560*/  IMAD.MOV.U32 R13, RZ, RZ, RZ ;  /* 0x000000ffff0d7224 */ /* 0x001fce00078e00ff */
[----:B------:R-:W-:-:S07]  /*1570*/  LEPC R20, `(.L_x_17) ;  /* 0x000000001014794e */ /* 0x000fce0000000000 */
[----:B-1---5:R-:W-:Y:S05]  /*1580*/  CALL.ABS.NOINC R14 ;  /* 0x000000000e007343 */ /* 0x022fea0003c00000 */
.L_x_17:
[----:B------:R-:W-:-:S04]  /*1590*/  LOP3.LUT R0, R18, 0x1, RZ, 0xfc, !PT ;  /* 0x0000000112007812 */ /* 0x000fc800078efcff */
[----:B------:R-:W-:-:S13]  /*15a0*/  ISETP.NE.AND P0, PT, R0, 0x3, PT ;  /* 0x000000030000780c */ /* 0x000fda0003f05270 */
[----:B------:R-:W-:Y:S05]  /*15b0*/  @!P0 BRA `(.L_x_18) ;  /* 0x0000000000048947 */ /* 0x000fea0003800000 */
[----:B------:R-:W-:Y:S01]  /*15c0*/  BPT.TRAP 0x1 ;  /* 0x000000040000795c */ /* 0x000fe20000300000 */
.L_x_18:
[----:B------:R-:W0:Y:S01]  /*15d0*/  S2UR UR5, SR_CgaCtaId ;  /* 0x00000000000579c3 */ /* 0x000e220000008800 */
[----:B------:R-:W-:Y:S01]  /*15e0*/  UMOV UR4, 0x400 ;  /* 0x0000040000047882 */ /* 0x000fe20000000000 */
[----:B------:R-:W-:Y:S02]  /*15f0*/  IMAD.U32 R0, RZ, RZ, UR40 ;  /* 0x00000028ff007e24 */ /* 0x000fe4000f8e00ff */
[----:B------:R-:W-:-:S03]  /*1600*/  IMAD.U32 R3, RZ, RZ, UR41 ;  /* 0x00000029ff037e24 */ /* 0x000fc6000f8e00ff */
[----:B------:R-:W-:Y:S01]  /*1610*/  SHF.L.U32 R0, R0, 0x1f, RZ ;  /* 0x0000001f00007819 */ /* 0x000fe200000006ff */
[----:B0-----:R-:W-:-:S06]  /*1620*/  ULEA UR4, UR5, UR4, 0x18 ;  /* 0x0000000405047291 */ /* 0x001fcc000f8ec03f */
[----:B------:R-:W-:-:S04]  /*1630*/  IMAD.U32 R6, RZ, RZ, UR4 ;  /* 0x00000004ff067e24 */ /* 0x000fc8000f8e00ff */
[----:B------:R-:W-:-:S04]  /*1640*/  IMAD R3, R3, 0x8, R6 ;  /* 0x0000000803037824 */ /* 0x000fc800078e0206 */
[----:B------:R0:W1:Y:S01]  /*1650*/  SYNCS.PHASECHK.TRANS64.TRYWAIT P1, [R3+URZ], R0 ;  /* 0x00000000030075a7 */ /* 0x000062000802017f */
[----:B------:R-:W-:Y:S05]  /*1660*/  @!P0 BRA `(.L_x_19) ;  /* 0x0000000000048947 */ /* 0x000fea0003800000 */
[----:B------:R-:W-:Y:S01]  /*1670*/  BPT.TRAP 0x1 ;  /* 0x000000040000795c */ /* 0x000fe20000300000 */
.L_x_19:
[----:B------:R-:W-:-:S05]  /*1680*/  IMAD.U32 R4, RZ, RZ, UR44 ;  /* 0x0000002cff047e24 */ /* 0x000fca000f8e00ff */
[----:B------:R-:W-:Y:S01]  /*1690*/  ISETP.GE.AND P2, PT, R4, 0x1, PT ;  /* 0x000000010400780c */ /* 0x000fe20003f46270 */
[----:B-1----:R-:W-:-:S12]  /*16a0*/  @P1 BRA `(.L_x_20) ;  /* 0x0000000000081947 */ /* 0x002fd80003800000 */
[----:B------:R-:W1:Y:S02]  /*16b0*/  SYNCS.PHASECHK.TRANS64.TRYWAIT P1, [R3+URZ], R0 ;  /* 0x00000000030075a7 */ /* 0x000e64000802017f */
[----:B-1----:R-:W-:Y:S05]  /*16c0*/  @!P1 BRA `(.L_x_21) ;  /* 0x0000005800189947 */ /* 0x002fea0003800000 */
.L_x_20:
[----:B------:R-:W-:Y:S05]  /*16d0*/  WARPSYNC.ALL ;  /* 0x0000000000007948 */ /* 0x000fea0003800000 */
[----:B------:R-:W-:Y:S01]  /*16e0*/  R2UR UR4, R6 ;  /* 0x00000000060472ca */ /* 0x000fe200000e0000 */
[----:B------:R-:W-:Y:S01]  /*16f0*/  ULEA UR6, UR41, UR45, 0xa ;  /* 0x0000002d29067291 */ /* 0x000fe2000f8e503f */
[----:B------:R-:W-:Y:S01]  /*1700*/  WARPGROUP.ARRIVE ;  /* 0x00000000000079c5 */ /* 0x000fe20000000000 */
[----:B------:R-:W-:Y:S01]  /*1710*/  UMOV UR9, 0x80000020 ;  /* 0x8000002000097882 */ /* 0x000fe20000000000 */
[----:B------:R-:W-:Y:S01]  /*1720*/  UMOV UR11, 0x80000020 ;  /* 0x80000020000b7882 */ /* 0x000fe20000000000 */
[----:B------:R-:W-:-:S03]  /*1730*/  UIADD3 UR7, UR6, 0x200, URZ ;  /* 0x0000020006077890 */ /* 0x000fc6000fffe03f */
[----:B------:R-:W-:-:S05]  /*1740*/  UMOV UR8, UR6 ;  /* 0x0000000600087c82 */ /* 0x000fca0008000000 */
[----:B------:R-:W-:-:S04]  /*1750*/  UIADD3 UR4, UR4, 0xc100, URZ ;  /* 0x0000c10004047890 */ /* 0x000fc8000fffe03f */
[----:B------:R-:W-:-:S04]  /*1760*/  USHF.R.U32.HI UR4, URZ, 0x4, UR4 ;  /* 0x000000043f047899 */ /* 0x000fc80008011604 */
[----:B------:R-:W-:-:S04]  /*1770*/  ULOP3.LUT UR4, UR4, 0x3fff, URZ, 0xc0, !UPT ;  /* 0x00003fff04047892 */ /* 0x000fc8000f8ec03f */
[----:B------:R-:W-:-:S04]  /*1780*/  ULOP3.LUT UR4, UR4, 0x10000, URZ, 0xfc, !UPT ;  /* 0x0001000004047892 */ /* 0x000fc8000f8efc3f */
[----:B------:R-:W-:-:S07]  /*1790*/  ULEA UR5, UR41, UR4, 0x8 ;  /* 0x0000000429057291 */ /* 0x000fce000f8e403f */
[----:B------:R-:W-:Y:S02]  /*17a0*/  UMOV UR10, UR5 ;  /* 0x00000005000a7c82 */ /* 0x000fe40008000000 */
[----:B------:R-:W-:Y:S01]  /*17b0*/  IGMMA.64x64x32.S8.S8 R56, gdesc[UR8], RZ, !UPT, gsb0 ;  /* 0x01e00000083879f1 */ /* 0x000fe2000c0410ff */
[----:B------:R-:W-:Y:S01]  /*17c0*/  UMOV UR8, UR7 ;  /* 0x0000000700087c82 */ /* 0x000fe20008000000 */
[----:B------:R-:W-:Y:S01]  /*17d0*/  UMOV UR9, 0x80000020 ;  /* 0x8000002000097882 */ /* 0x000fe20000000000 */
[----:B------:R-:W-:Y:S02]  /*17e0*/  WARPGROUP.DEPBAR.LE gsb0, 0x0 ;  /* 0x00008000000079c5 */ /* 0x000fe40000010000 */
[----:B------:R-:W-:-:S06]  /*17f0*/  WARPGROUP.ARRIVE ;  /* 0x00000000000079c5 */ /* 0x000fcc0000000000 */
[----:B------:R-:W-:Y:S01]  /*1800*/  IGMMA.64x64x32.S8.S8 R24, gdesc[UR8], RZ, !UPT, gsb0 ;  /* 0x01e00000081879f1 */ /* 0x000fe2000c0410ff */
[----:B------:R-:W-:Y:S02]  /*1810*/  UIADD3 UR8, UR6, 0x2, URZ ;  /* 0x0000000206087890 */ /* 0x000fe4000fffe03f */
[----:B------:R-:W-:Y:S01]  /*1820*/  UIADD3 UR10, UR5, 0x2, URZ ;  /* 0x00000002050a7890 */ /* 0x000fe2000fffe03f */
[----:B------:R-:W-:Y:S01]  /*1830*/  UMOV UR9, 0x80000020 ;  /* 0x8000002000097882 */ /* 0x000fe20000000000 */
[----:B------:R-:W-:Y:S01]  /*1840*/  UMOV UR11, 0x80000020 ;  /* 0x80000020000b7882 */ /* 0x000fe20000000000 */
[----:B------:R-:W-:Y:S01]  /*1850*/  UIADD3 UR6, UR6, 0x202, URZ ;  /* 0x0000020206067890 */ /* 0x000fe2000fffe03f */
[----:B------:R-:W-:Y:S02]  /*1860*/  WARPGROUP.DEPBAR.LE gsb0, 0x0 ;  /* 0x00008000000079c5 */ /* 0x000fe40000010000 */
[----:B------:R-:W-:-:S06]  /*1870*/  WARPGROUP.ARRIVE ;  /* 0x00000000000079c5 */ /* 0x000fcc0000000000 */
[----:B------:R-:W-:Y:S01]  /*1880*/  IGMMA.64x64x32.S8.S8 R56, gdesc[UR8], R56, gsb0 ;  /* 0x01e00000083879f1 */ /* 0x000fe20008041038 */
[----:B------:R-:W-:Y:S01]  /*1890*/  UMOV UR8, UR6 ;  /* 0x0000000600087c82 */ /* 0x000fe20008000000 */
[----:B------:R-:W-:Y:S01]  /*18a0*/  UMOV UR9, 0x80000020 ;  /* 0x8000002000097882 */ /* 0x000fe20000000000 */
[----:B------:R-:W-:Y:S02]  /*18b0*/  WARPGROUP.DEPBAR.LE gsb0, 0x0 ;  /* 0x00008000000079c5 */ /* 0x000fe40000010000 */
[----:B------:R-:W-:-:S06]  /*18c0*/  WARPGROUP.ARRIVE ;  /* 0x00000000000079c5 */ /* 0x000fcc0000000000 */
[----:B------:R-:W-:Y:S03]  /*18d0*/  IGMMA.64x64x32.S8.S8 R24, gdesc[UR8], R24, gsb0 ;  /* 0x01e00000081879f1 */ /* 0x000fe60008041018 */
[----:B------:R-:W-:Y:S02]  /*18e0*/  WARPGROUP.DEPBAR.LE gsb0, 0x0 ;  /* 0x00008000000079c5 */ /* 0x000fe40000010000 */
[----:B------:R-:W-:Y:S05]  /*18f0*/  @!P2 BRA `(.L_x_22) ;  /* 0x000000040020a947 */ /* 0x000fea0003800000 */
[----:B------:R-:W-:Y:S01]  /*1900*/  UIADD3 UR5, UR41, 0x1, URZ ;  /* 0x0000000129057890 */ /* 0x000fe2000fffe03f */
[----:B01----:R-:W-:Y:S02]  /*1910*/  IMAD.U32 R0, RZ, RZ, UR44 ;  /* 0x0000002cff007e24 */ /* 0x003fe4000f8e00ff */
[----:B------:R-:W-:Y:S01]  /*1920*/  IMAD.U32 R3, RZ, RZ, UR41 ;  /* 0x00000029ff037e24 */ /* 0x000fe2000f8e00ff */
[----:B------:R-:W-:-:S04]  /*1930*/  UISETP.NE.AND UP0, UPT, UR5, 0x3, UPT ;  /* 0x000000030500788c */ /* 0x000fc8000bf05270 */
[----:B------:R-:W-:Y:S02]  /*1940*/  USEL UR6, URZ, 0x1, UP0 ;  /* 0x000000013f067887 */ /* 0x000fe40008000000 */
[----:B------:R-:W-:Y:S02]  /*1950*/  USEL UR5, UR5, URZ, UP0 ;  /* 0x0000003f05057287 */ /* 0x000fe40008000000 */
[----:B------:R-:W-:-:S06]  /*1960*/  ULOP3.LUT UR6, UR40, UR6, URZ, 0x3c, !UPT ;  /* 0x0000000628067292 */ /* 0x000fcc000f8e3c3f */
[----:B------:R-:W-:-:S07]  /*1970*/  IMAD.U32 R7, RZ, RZ, UR6 ;  /* 0x00000006ff077e24 */ /* 0x000fce000f8e00ff */
.L_x_29:
[----:B------:R-:W-:Y:S05]  /*1980*/  @!P0 BRA `(.L_x_23) ;  /* 0x0000000000048947 */ /* 0x000fea0003800000 */
[----:B------:R-:W-:Y:S01]  /*1990*/  BPT.TRAP 0x1 ;  /* 0x000000040000795c */ /* 0x000fe20000300000 */
.L_x_23:
[----:B------:R-:W0:Y:S01]  /*19a0*/  S2UR UR7, SR_CgaCtaId ;  /* 0x00000000000779c3 */ /* 0x000e220000008800 */
[----:B------:R-:W-:Y:S01]  /*19b0*/  UMOV UR6, 0x400 ;  /* 0x0000040000067882 */ /* 0x000fe20000000000 */
[----:B------:R-:W-:Y:S01]  /*19c0*/  IMAD.U32 R5, RZ, RZ, UR5 ;  /* 0x00000005ff057e24 */ /* 0x000fe2000f8e00ff */
[----:B------:R-:W-:Y:S01]  /*19d0*/  SHF.L.U32 R4, R7, 0x1f, RZ ;  /* 0x0000001f07047819 */ /* 0x000fe200000006ff */
[----:B0-----:R-:W-:-:S06]  /*19e0*/  ULEA UR6, UR7, UR6, 0x18 ;  /* 0x0000000607067291 */ /* 0x001fcc000f8ec03f */
[----:B------:R-:W-:-:S04]  /*19f0*/  IMAD.U32 R6, RZ, RZ, UR6 ;  /* 0x00000006ff067e24 */ /* 0x000fc8000f8e00ff */
[----:B------:R-:W-:-:S04]  /*1a00*/  IMAD R5, R5, 0x8, R6 ;  /* 0x0000000805057824 */ /* 0x000fc800078e0206 */
[----:B------:R0:W1:Y:S01]  /*1a10*/  SYNCS.PHASECHK.TRANS64.TRYWAIT P1, [R5+URZ], R4 ;  /* 0x00000004050075a7 */ /* 0x000062000802017f */
[----:B------:R-:W-:Y:S05]  /*1a20*/  @!P0 BRA `(.L_x_24) ;  /* 0x0000000000048947 */ /* 0x000fea0003800000 */
[----:B------:R-:W-:Y:S01]  /*1a30*/  BPT.TRAP 0x1 ;  /* 0x000000040000795c */ /* 0x000fe20000300000 */
.L_x_24:
[----:B-1----:R-:W-:Y:S05]  /*1a40*/  @P1 BRA `(.L_x_25) ;  /* 0x0000000000081947 */ /* 0x002fea0003800000 */
[----:B------:R-:W1:Y:S02]  /*1a50*/  SYNCS.PHASECHK.TRANS64.TRYWAIT P1, [R5+URZ], R4 ;  /* 0x00000004050075a7 */ /* 0x000e64000802017f */
[----:B-1----:R-:W-:Y:S05]  /*1a60*/  @!P1 BRA `(.L_x_26) ;  /* 0x0000005400449947 */ /* 0x002fea0003800000 */
.L_x_25:
[----:B------:R-:W-:Y:S01]  /*1a70*/  ULEA UR6, UR5, UR4, 0x8 ;  /* 0x0000000405067291 */ /* 0x000fe2000f8e403f */
[----:B------:R-:W-:Y:S01]  /*1a80*/  WARPGROUP.ARRIVE ;  /* 0x00000000000079c5 */ /* 0x000fe20000000000 */
[----:B------:R-:W-:Y:S01]  /*1a90*/  ULEA UR7, UR5, UR45, 0xa ;  /* 0x0000002d05077291 */ /* 0x000fe2000f8e503f */
[----:B------:R-:W-:Y:S01]  /*1aa0*/  UMOV UR11, 0x80000020 ;  /* 0x80000020000b7882 */ /* 0x000fe20000000000 */
[----:B------:R-:W-:Y:S02]  /*1ab0*/  UMOV UR9, 0x80000020 ;  /* 0x8000002000097882 */ /* 0x000fe40000000000 */
[----:B------:R-:W-:Y:S01]  /*1ac0*/  UIADD3 UR12, UR7, 0x200, URZ ;  /* 0x00000200070c7890 */ /* 0x000fe2000fffe03f */
[----:B------:R-:W-:Y:S02]  /*1ad0*/  UMOV UR10, UR6 ;  /* 0x00000006000a7c82 */ /* 0x000fe40008000000 */
[----:B------:R-:W-:Y:S02]  /*1ae0*/  UMOV UR8, UR7 ;  /* 0x0000000700087c82 */ /* 0x000fe40008000000 */
[----:B------:R-:W-:Y:S01]  /*1af0*/  IGMMA.64x64x32.S8.S8 R56, gdesc[UR8], R56, gsb0 ;  /* 0x01e00000083879f1 */ /* 0x000fe20008041038 */
[----:B------:R-:W-:Y:S01]  /*1b00*/  UMOV UR9, 0x80000020 ;  /* 0x8000002000097882 */ /* 0x000fe20000000000 */
[----:B------:R-:W-:Y:S01]  /*1b10*/  UMOV UR8, UR12 ;  /* 0x0000000c00087c82 */ /* 0x000fe20008000000 */
[----:B------:R-:W-:-:S02]  /*1b20*/  WARPGROUP.DEPBAR.LE gsb0, 0x0 ;  /* 0x00008000000079c5 */ /* 0x000fc40000010000 */
[----:B------:R-:W-:-:S06]  /*1b30*/  WARPGROUP.ARRIVE ;  /* 0x00000000000079c5 */ /* 0x000fcc0000000000 */
[----:B------:R-:W-:Y:S01]  /*1b40*/  IGMMA.64x64x32.S8.S8 R24, gdesc[UR8], R24, gsb0 ;  /* 0x01e00000081879f1 */ /* 0x000fe20008041018 */
        /* <DEDUP_REMOVED lines=15> */
[----:B------:R-:W-:Y:S01]  /*1c40*/  BPT.TRAP 0x1 ;  /* 0x000000040000795c */ /* 0x000fe20000300000 */
.L_x_27:
[----:B------:R-:W-:-:S13]  /*1c50*/  ISETP.NE.AND P1, PT, R109, RZ, PT ;  /* 0x000000ff6d00720c */ /* 0x000fda0003f25270 */
[----:B01----:R-:W-:-:S04]  /*1c60*/  @P1 IMAD R4, R3, 0x8, R6 ;  /* 0x0000000803041824 */ /* 0x003fc800078e0206 */
[----:B------:R-:W-:-:S05]  /*1c70*/  @P1 VIADD R4, R4, 0x18 ;  /* 0x0000001804041836 */ /* 0x000fca0000000000 */
[----:B------:R-:W-:-:S04]  /*1c80*/  @P1 PRMT R4, R19, 0x654, R4 ;  /* 0x0000065413041816 */ /* 0x000fc80000000004 */
[----:B------:R0:W-:Y:S01]  /*1c90*/  @P1 SYNCS.ARRIVE.TRANS64.RED.A1T0 RZ, [R4+URZ], RZ ;  /* 0x000000ff04ff19a7 */ /* 0x0001e2000810043f */
[----:B------:R-:W-:-:S13]  /*1ca0*/  ISETP.GT.U32.AND P1, PT, R18, 0x1, PT ;  /* 0x000000011200780c */ /* 0x000fda0003f24070 */
[----:B0-----:R-:W-:Y:S05]  /*1cb0*/  @P1 BRA `(.L_x_28) ;  /* 0x0000000000041947 */ /* 0x001fea0003800000 */
[----:B------:R-:W-:Y:S01]  /*1cc0*/  BPT.TRAP 0x1 ;  /* 0x000000040000795c */ /* 0x000fe20000300000 */
.L_x_28:
[----:B------:R-:W-:Y:S01]  /*1cd0*/  UIADD3 UR5, UR5, 0x1, URZ ;  /* 0x0000000105057890 */ /* 0x000fe2000fffe03f */
[C---:B------:R-:W-:Y:S01]  /*1ce0*/  ISETP.GT.AND P2, PT, R0.reuse, 0x1, PT ;  /* 0x000000010000780c */ /* 0x040fe20003f44270 */
[----:B------:R-:W-:Y:S02]  /*1cf0*/  VIADD R3, R3, 0x1 ;  /* 0x0000000103037836 */ /* 0x000fe40000000000 */
[----:B------:R-:W-:Y:S01]  /*1d00*/  UISETP.NE.AND UP0, UPT, UR5, 0x3, UPT ;  /* 0x000000030500788c */ /* 0x000fe2000bf05270 */
[----:B------:R-:W-:Y:S02]  /*1d10*/  VIADD R0, R0, 0xffffffff ;  /* 0xffffffff00007836 */ /* 0x000fe40000000000 */
[C---:B------:R-:W-:Y:S01]  /*1d20*/  ISETP.NE.AND P1, PT, R3.reuse, 0x3, PT ;  /* 0x000000030300780c */ /* 0x040fe20003f25270 */
[----:B------:R-:W-:Y:S02]  /*1d30*/  USEL UR6, URZ, 0x1, UP0 ;  /* 0x000000013f067887 */ /* 0x000fe40008000000 */
[----:B------:R-:W-:Y:S01]  /*1d40*/  USEL UR5, UR5, URZ, UP0 ;  /* 0x0000003f05057287 */ /* 0x000fe20008000000 */
[----:B------:R-:W-:-:S03]  /*1d50*/  SEL R3, R3, RZ, P1 ;  /* 0x000000ff03037207 */ /* 0x000fc60000800000 */
[----:B------:R-:W-:Y:S01]  /*1d60*/  LOP3.LUT R7, R7, UR6, RZ, 0x3c, !PT ;  /* 0x0000000607077c12 */ /* 0x000fe2000f8e3cff */
[----:B------:R-:W-:Y:S07]  /*1d70*/  @P2 BRA `(.L_x_29) ;  /* 0xfffffffc00002947 */ /* 0x000fee000383ffff */
.L_x_22:
[----:B01----:R-:W0:Y:S02]  /*1d80*/  LDC R0, c[0x0][0x28c] ;  /* 0x0000a300ff007b82 */ /* 0x003e240000000800 */
[----:B0-----:R-:W-:-:S13]  /*1d90*/  ISETP.GE.AND P1, PT, R0, 0x1, PT ;  /* 0x000000010000780c */ /* 0x001fda0003f26270 */
[----:B------:R-:W-:Y:S05]  /*1da0*/  @!P1 BRA `(.L_x_30) ;  /* 0x0000000000449947 */ /* 0x000fea0003800000 */
[----:B------:R-:W-:Y:S05]  /*1db0*/  @!P0 BRA `(.L_x_31) ;  /* 0x0000000000048947 */ /* 0x000fea0003800000 */
[----:B------:R-:W-:Y:S01]  /*1dc0*/  BPT.TRAP 0x1 ;  /* 0x000000040000795c */ /* 0x000fe20000300000 */
.L_x_31:
[----:B------:R-:W-:-:S13]  /*1dd0*/  ISETP.NE.AND P0, PT, R109, RZ, PT ;  /* 0x000000ff6d00720c */ /* 0x000fda0003f05270 */
[----:B------:R-:W-:-:S05]  /*1de0*/  VOTEU.ANY UP0, P0 ;  /* 0x00000000003f7886 */ /* 0x000fca0000000100 */
[----:B------:R-:W-:-:S06]  /*1df0*/  @UP0 UIADD3 UR4, UR44, UR41, URZ ;  /* 0x000000292c040290 */ /* 0x000fcc000fffe03f */
[----:B------:R-:W-:Y:S02]  /*1e00*/  IMAD.U32 R4, RZ, RZ, UR4 ;  /* 0x00000004ff047e24 */ /* 0x000fe4000f8e00ff */
[----:B------:R-:W-:Y:S02]  /*1e10*/  IMAD.U32 R3, RZ, RZ, UR4 ;  /* 0x00000004ff037e24 */ /* 0x000fe4000f8e00ff */
[----:B------:R-:W-:-:S05]  /*1e20*/  @P0 IMAD.WIDE.U32 R4, R4, -0x55555555, RZ ;  /* 0xaaaaaaab04040825 */ /* 0x000fca00078e00ff */
[----:B------:R-:W-:-:S05]  /*1e30*/  @P0 SHF.R.U32.HI R0, RZ, 0x1, R5 ;  /* 0x00000001ff000819 */ /* 0x000fca0000011605 */
[----:B------:R-:W-:-:S04]  /*1e40*/  @P0 IMAD R0, R0, -0x3, R3 ;  /* 0xfffffffd00000824 */ /* 0x000fc800078e0203 */
[----:B------:R-:W-:-:S04]  /*1e50*/  @P0 IMAD R0, R0, 0x8, R6 ;  /* 0x0000000800000824 */ /* 0x000fc800078e0206 */
[----:B------:R-:W-:-:S05]  /*1e60*/  @P0 VIADD R0, R0, 0x18 ;  /* 0x0000001800000836 */ /* 0x000fca0000000000 */
[----:B------:R-:W-:-:S04]  /*1e70*/  @P0 PRMT R0, R19, 0x654, R0 ;  /* 0x0000065413000816 */ /* 0x000fc80000000000 */
[----:B------:R0:W-:Y:S01]  /*1e80*/  @P0 SYNCS.ARRIVE.TRANS64.RED.A1T0 RZ, [R0+URZ], RZ ;  /* 0x000000ff00ff09a7 */ /* 0x0001e2000810043f */
[----:B------:R-:W-:-:S13]  /*1e90*/  ISETP.GT.U32.AND P0, PT, R18, 0x1, PT ;  /* 0x000000011200780c */ /* 0x000fda0003f04070 */
[----:B0-----:R-:W-:Y:S05]  /*1ea0*/  @P0 BRA `(.L_x_30) ;  /* 0x0000000000040947 */ /* 0x001fea0003800000 */
[----:B------:R-:W-:Y:S01]  /*1eb0*/  BPT.TRAP 0x1 ;  /* 0x000000040000795c */ /* 0x000fe20000300000 */
.L_x_30:
[----:B------:R-:W-:Y:S01]  /*1ec0*/  IMAD.SHL.U32 R98, R98, 0x40, RZ ;  /* 0x0000004062627824 */ /* 0x000fe200078e00ff */
[----:B------:R-:W-:Y:S01]  /*1ed0*/  UIADD3 UR41, UR43, UR41, URZ ;  /* 0x000000292b297290 */ /* 0x000fe2000fffe03f */
[----:B------:R-:W-:Y:S01]  /*1ee0*/  IMAD.SHL.U32 R3, R99, 0x100, RZ ;  /* 0x0000010063037824 */ /* 0x000fe200078e00ff */
[----:B------:R-:W-:Y:S01]  /*1ef0*/  ULDC UR7, c[0x0][0x288] ;  /* 0x0000a20000077ab9 */ /* 0x000fe20000000800 */
[----:B------:R-:W-:Y:S01]  /*1f00*/  ULDC UR10, c[0x0][0x284] ;  /* 0x0000a100000a7ab9 */ /* 0x000fe20000000800 */
[----:B------:R-:W-:Y:S01]  /*1f10*/  UISETP.GT.U32.AND UP0, UPT, UR41, 0x2, UPT ;  /* 0x000000022900788c */ /* 0x000fe2000bf04070 */
[C---:B------:R-:W-:Y:S01]  /*1f20*/  ISETP.GE.AND P0, PT, R98.reuse, UR7, PT ;  /* 0x0000000762007c0c */ /* 0x040fe2000bf06270 */
[----:B------:R-:W-:Y:S01]  /*1f30*/  UISETP.GE.U32.AND UP1, UPT, UR43, 0x3, UPT ;  /* 0x000000032b00788c */ /* 0x000fe2000bf26070 */
[----:B------:R-:W-:Y:S01]  /*1f40*/  SHF.R.S32.HI R102, RZ, 0x1f, R88 ;  /* 0x0000001fff667819 */ /* 0x000fe20000011458 */
[----:B------:R-:W-:Y:S01]  /*1f50*/  UISETP.LT.U32.AND UP0, UPT, UR43, 0x3, UP0 ;  /* 0x000000032b00788c */ /* 0x000fe20008701070 */
[----:B------:R-:W-:Y:S01]  /*1f60*/  ISETP.GE.OR P0, PT, R3, UR10, P0 ;  /* 0x0000000a03007c0c */ /* 0x000fe20008706670 */
[----:B------:R-:W-:Y:S01]  /*1f70*/  ULDC.64 UR8, c[0x0][0x5d0] ;  /* 0x0001740000087ab9 */ /* 0x000fe20000000a00 */
[----:B------:R-:W-:Y:S01]  /*1f80*/  LOP3.LUT R100, R98, 0x6, R93, 0xf8, !PT ;  /* 0x0000000662647812 */ /* 0x000fe200078ef85d */
[----:B------:R-:W-:Y:S01]  /*1f90*/  UIMAD.WIDE.U32 UR4, UR41, -0x55555555, URZ ;  /* 0xaaaaaaab290478a5 */ /* 0x000fe2000f8e003f */
[----:B------:R-:W-:Y:S01]  /*1fa0*/  IMAD R5, R102, UR8, RZ ;  /* 0x0000000866057c24 */ /* 0x000fe2000f8e02ff */
[----:B------:R-:W-:Y:S01]  /*1fb0*/  USEL UR6, URZ, 0x1, !UP0 ;  /* 0x000000013f067887 */ /* 0x000fe2000c000000 */
[--C-:B------:R-:W-:Y:S01]  /*1fc0*/  SHF.R.S32.HI R101, RZ, 0x1f, R100.reuse ;  /* 0x0000001fff657819 */ /* 0x100fe20000011464 */
[----:B------:R-:W-:Y:S01]  /*1fd0*/  USHF.R.U32.HI UR4, URZ, 0x1, UR5 ;  /* 0x000000013f047899 */ /* 0x000fe20008011605 */
[C---:B------:R-:W-:Y:S01]  /*1fe0*/  IMAD R7, R88.reuse, UR9, R5 ;  /* 0x0000000958077c24 */ /* 0x040fe2000f8e0205 */
[----:B------:R-:W-:Y:S01]  /*1ff0*/  ULOP3.LUT UR40, UR40, UR6, URZ, 0x3c, !UPT ;  /* 0x0000000628287292 */ /* 0x000fe2000f8e3c3f */
[----:B------:R-:W-:Y:S01]  /*2000*/  IMAD.MOV.U32 R0, RZ, RZ, -0x1 ;  /* 0xffffffffff007424 */ /* 0x000fe200078e00ff */
[----:B------:R-:W-:Y:S01]  /*2010*/  UIMAD UR41, UR4, -0x3, UR41 ;  /* 0xfffffffd042978a4 */ /* 0x000fe2000f8e0229 */
[----:B------:R-:W-:Y:S01]  /*2020*/  IMAD.WIDE.U32 R4, R88, UR8, R100 ;  /* 0x0000000858047c25 */ /* 0x000fe2000f8e0064 */
[----:B------:R-:W-:-:S03]  /*2030*/  @UP1 ULOP3.LUT UR40, UR40, 0x1, UR4, 0x78, !UPT ;  /* 0x0000000128281892 */ /* 0x000fc6000f8e7804 */
[----:B------:R-:W-:Y:S01]  /*2040*/  IMAD.IADD R5, R5, 0x1, R7 ;  /* 0x0000000105057824 */ /* 0x000fe200078e0207 */
[----:B------:R-:W-:Y:S08]  /*2050*/  @P0 BRA `(.L_x_32) ;  /* 0x0000003400040947 */ /* 0x000ff00003800000 */
[----:B------:R-:W0:Y:S01]  /*2060*/  LDC.64 R20, c[0x0][0x5c8] ;  /* 0x00017200ff147b82 */ /* 0x000e220000000a00 */
[----:B------:R-:W-:Y:S01]  /*2070*/  IMAD.WIDE R10, R99, 0x100, R22 ;  /* 0x00000100630a7825 */ /* 0x000fe200078e0216 */
[----:B------:R-:W-:Y:S01]  /*2080*/  ULDC.64 UR4, c[0x0][0x5c0] ;  /* 0x0001700000047ab9 */ /* 0x000fe20000000a00 */
[----:B------:R-:W-:Y:S02]  /*2090*/  BSSY B0, `(.L_x_32) ;  /* 0x000033d000007945 */ /* 0x000fe40003800000 */
[----:B------:R-:W-:Y:S02]  /*20a0*/  IMAD.IADD R108, R96, 0x1, -R3 ;  /* 0x00000001606c7824 */ /* 0x000fe400078e0a03 */
[----:B------:R-:W-:Y:S02]  /*20b0*/  IMAD.IADD R3, R91, 0x1, -R98 ;  /* 0x000000015b037824 */ /* 0x000fe400078e0a62 */
[-C--:B0-----:R-:W-:Y:S01]  /*20c0*/  IMAD R6, R11, R20.reuse, RZ ;  /* 0x000000140b067224 */ /* 0x081fe200078e02ff */
[----:B------:R-:W-:Y:S01]  /*20d0*/  SHF.L.U64.HI R15, R20, 0x7, R21 ;  /* 0x00000007140f7819 */ /* 0x000fe20000010215 */
[----:B------:R-:W-:-:S04]  /*20e0*/  IMAD.WIDE.U32 R4, R10, R20, R4 ;  /* 0x000000140a047225 */ /* 0x000fc800078e0004 */
[----:B------:R-:W-:Y:S01]  /*20f0*/  IMAD R7, R10, R21, R6 ;  /* 0x000000150a077224 */ /* 0x000fe200078e0206 */
[----:B------:R-:W-:Y:S01]  /*2100*/  IADD3 R12, P0, R4, UR4, RZ ;  /* 0x00000004040c7c10 */ /* 0x000fe2000ff1e0ff */
[C---:B------:R-:W-:Y:S02]  /*2110*/  IMAD.SHL.U32 R9, R20.reuse, 0x80, RZ ;  /* 0x0000008014097824 */ /* 0x040fe400078e00ff */
[----:B------:R-:W-:Y:S01]  /*2120*/  IMAD.IADD R7, R5, 0x1, R7 ;  /* 0x0000000105077824 */ /* 0x000fe200078e0207 */
[-C--:B------:R-:W-:Y:S02]  /*2130*/  LEA R4, P1, R20, R12.reuse, 0x3 ;  /* 0x0000000c14047211 */ /* 0x080fe400078218ff */
[----:B------:R-:W-:Y:S02]  /*2140*/  IADD3 R6, P2, R9, R12, RZ ;  /* 0x0000000c09067210 */ /* 0x000fe40007f5e0ff */
[----:B------:R-:W-:Y:S02]  /*2150*/  IADD3.X R13, R7, UR5, RZ, P0, !PT ;  /* 0x00000005070d7c10 */ /* 0x000fe400087fe4ff */
[----:B-----5:R-:W-:-:S02]  /*2160*/  ISETP.NE.AND P0, PT, R90, RZ, PT ;  /* 0x000000ff5a00720c */ /* 0x020fc40003f05270 */
[----:B------:R-:W-:Y:S01]  /*2170*/  LEA.HI.X R5, R20, R13, R21, 0x3, P1 ;  /* 0x0000000d14057211 */ /* 0x000fe200008f1c15 */
[----:B------:R-:W-:Y:S01]  /*2180*/  IMAD.X R7, R15, 0x1, R13, P2 ;  /* 0x000000010f077824 */ /* 0x000fe200010e060d */
[----:B------:R-:W-:-:S05]  /*2190*/  IADD3 R8, P1, R9, R4, RZ ;  /* 0x0000000409087210 */ /* 0x000fca0007f3e0ff */
[----:B------:R-:W-:-:S04]  /*21a0*/  IMAD.X R9, R15, 0x1, R5, P1 ;  /* 0x000000010f097824 */ /* 0x000fc800008e0605 */
[----:B------:R-:W-:Y:S05]  /*21b0*/  @!P0 BRA `(.L_x_33) ;  /* 0x0000002400988947 */ /* 0x000fea0003800000 */
[----:B------:R-:W0:Y:S01]  /*21c0*/  LDC.64 R20, c[0x0][0x5b0] ;  /* 0x00016c00ff147b82 */ /* 0x000e220000000a00 */
[----:B------:R-:W-:Y:S01]  /*21d0*/  ULDC.64 UR4, c[0x0][0x5b8] ;  /* 0x00016e0000047ab9 */ /* 0x000fe20000000a00 */
[----:B------:R-:W-:Y:S01]  /*21e0*/  ISETP.GE.AND P0, PT, R108, 0x1, PT ;  /* 0x000000016c00780c */ /* 0x000fe20003f06270 */
[----:B------:R-:W-:Y:S01]  /*21f0*/  IMAD R99, R102, UR4, RZ ;  /* 0x0000000466637c24 */ /* 0x000fe2000f8e02ff */
[----:B------:R-:W-:Y:S01]  /*2200*/  BSSY B1, `(.L_x_34) ;  /* 0x0000010000017945 */ /* 0x000fe20003800000 */
[C---:B------:R-:W-:Y:S01]  /*2210*/  IMAD.WIDE.U32 R100, R88.reuse, UR4, R100 ;  /* 0x0000000458647c25 */ /* 0x040fe2000f8e0064 */
[----:B------:R-:W-:Y:S02]  /*2220*/  ISETP.LT.OR P2, PT, R3, 0x1, !P0 ;  /* 0x000000010300780c */ /* 0x000fe40004741670 */
[----:B------:R-:W1:Y:S01]  /*2230*/  LDC.64 R14, c[0x0][0x5a8] ;  /* 0x00016a00ff0e7b82 */ /* 0x000e620000000a00 */
[----:B------:R-:W-:Y:S02]  /*2240*/  IMAD R99, R88, UR5, R99 ;  /* 0x0000000558637c24 */ /* 0x000fe4000f8e0263 */
[----:B------:R-:W-:-:S02]  /*2250*/  IMAD.MOV.U32 R98, RZ, RZ, R100 ;  /* 0x000000ffff627224 */ /* 0x000fc400078e0064 */
[----:B------:R-:W-:Y:S02]  /*2260*/  IMAD.IADD R99, R101, 0x1, R99 ;  /* 0x0000000165637824 */ /* 0x000fe400078e0263 */
[-C--:B0-----:R-:W-:Y:S01]  /*2270*/  IMAD R88, R11, R20.reuse, RZ ;  /* 0x000000140b587224 */ /* 0x081fe200078e02ff */
[----:B------:R-:W-:Y:S01]  /*2280*/  SHF.L.U64.HI R105, R20, 0x3, R21 ;  /* 0x0000000314697819 */ /* 0x000fe20000010215 */
[----:B------:R-:W-:-:S04]  /*2290*/  IMAD.WIDE.U32 R102, R10, R20, R98 ;  /* 0x000000140a667225 */ /* 0x000fc800078e0062 */
[----:B------:R-:W-:Y:S01]  /*22a0*/  IMAD R111, R10, R21, R88 ;  /* 0x000000150a6f7224 */ /* 0x000fe200078e0258 */
[----:B-1----:R-:W-:Y:S01]  /*22b0*/  IADD3 R102, P1, R102, R14, RZ ;  /* 0x0000000e66667210 */ /* 0x002fe20007f3e0ff */
[----:B------:R-:W-:-:S03]  /*22c0*/  IMAD.SHL.U32 R104, R20, 0x8, RZ ;  /* 0x0000000814687824 */ /* 0x000fc600078e00ff */
[----:B------:R-:W-:Y:S01]  /*22d0*/  IADD3.X R103, R15, R103, R111, P1, !PT ;  /* 0x000000670f677210 */ /* 0x000fe20000ffe46f */
[----:B------:R-:W-:Y:S08]  /*22e0*/  @P2 BRA `(.L_x_35) ;  /* 0x0000000000042947 */ /* 0x000ff00003800000 */
[----:B------:R0:W5:Y:S02]  /*22f0*/  LDG.E.U8 R97, desc[UR38][R102.64] ;  /* 0x0000002666617981 */ /* 0x000164000c1e1100 */
.L_x_35:
[----:B------:R-:W-:Y:S05]  /*2300*/  BSYNC B1 ;  /* 0x0000000000017941 */ /* 0x000fea0003800000 */
.L_x_34:
[----:B-----5:R-:W-:Y:S01]  /*2310*/  LOP3.LUT R88, R97, 0xffff, RZ, 0xc0, !PT ;  /* 0x0000ffff61587812 */ /* 0x020fe200078ec0ff */
[----:B------:R-:W-:Y:S01]  /*2320*/  IMAD.WIDE.U32 R106, R10, R20, R104 ;  /* 0x000000140a6a7225 */ /* 0x000fe200078e0068 */
[----:B------:R-:W-:Y:S01]  /*2330*/  ISETP.GE.AND P1, PT, R108, 0x9, PT ;  /* 0x000000096c00780c */ /* 0x000fe20003f26270 */
[----:B------:R-:W-:Y:S01]  /*2340*/  BSSY B1, `(.L_x_36) ;  /* 0x000000f000017945 */ /* 0x000fe20003800000 */
[----:B------:R-:W-:Y:S01]  /*2350*/  PRMT R110, R88, 0x8880, RZ ;  /* 0x00008880586e7816 */ /* 0x000fe200000000ff */
[----:B------:R-:W-:Y:S01]  /*2360*/  IMAD.IADD R88, R111, 0x1, R107 ;  /* 0x000000016f587824 */ /* 0x000fe200078e026b */
[----:B------:R-:W-:-:S03]  /*2370*/  IADD3 R106, P3, P4, R100, R14, R106 ;  /* 0x0000000e646a7210 */ /* 0x000fc60007c7e06a */
[----:B------:R-:W-:Y:S01]  /*2380*/  IMAD.MOV.U32 R111, RZ, RZ, R110 ;  /* 0x000000ffff6f7224 */ /* 0x000fe200078e006e */
[----:B------:R-:W-:Y:S02]  /*2390*/  IADD3.X R107, R99, R15, R88, P3, P4 ;  /* 0x0000000f636b7210 */ /* 0x000fe40001fe8458 */
[----:B------:R-:W-:Y:S01]  /*23a0*/  ISETP.LT.OR P4, PT, R3, 0x2, !P0 ;  /* 0x000000020300780c */ /* 0x000fe20004781670 */
[----:B------:R-:W-:Y:S01]  /*23b0*/  IMAD R88, R111, R90, RZ ;  /* 0x0000005a6f587224 */ /* 0x000fe200078e02ff */
[----:B------:R-:W-:-:S03]  /*23c0*/  ISETP.LT.OR P3, PT, R3, 0x1, !P1 ;  /* 0x000000010300780c */ /* 0x000fc60004f61670 */
[----:B------:R-:W-:-:S05]  /*23d0*/  @!P2 IMAD R111, R56, R89, R88 ;  /* 0x00000059386fa224 */ /* 0x000fca00078e0258 */
[----:B------:R1:W-:Y:S03]  /*23e0*/  @!P2 STG.E.U8 desc[UR38][R12.64], R111 ;  /* 0x0000006f0c00a986 */ /* 0x0003e6000c101126 */
[----:B------:R-:W-:Y:S05]  /*23f0*/  @P4 BRA `(.L_x_37) ;  /* 0x00000000000c4947 */ /* 0x000fea0003800000 */
[----:B------:R-:W1:Y:S02]  /*2400*/  LDG.E.U8 R97, desc[UR38][R102.64+0x1] ;  /* 0x0000012666617981 */ /* 0x000e64000c1e1100 */
[----:B-1----:R-:W-:-:S05]  /*2410*/  PRMT R111, R97, 0x8880, RZ ;  /* 0x00008880616f7816 */ /* 0x002fca00000000ff */
[----:B------:R-:W-:-:S07]  /*2420*/  IMAD R88, R111, R90, RZ ;  /* 0x0000005a6f587224 */ /* 0x000fce00078e02ff */
.L_x_37:
[----:B------:R-:W-:Y:S05]  /*2430*/  BSYNC B1 ;  /* 0x0000000000017941 */ /* 0x000fea0003800000 */
.L_x_36:
[----:B------:R-:W-:Y:S01]  /*2440*/  @!P4 IMAD R57, R57, R89, R88 ;  /* 0x000000593939c224 */ /* 0x000fe200078e0258 */
[----:B------:R-:W-:Y:S04]  /*2450*/  BSSY B1, `(.L_x_38) ;  /* 0x0000006000017945 */ /* 0x000fe80003800000 */
[----:B------:R2:W-:Y:S01]  /*2460*/  @!P4 STG.E.U8 desc[UR38][R12.64+0x1], R57 ;  /* 0x000001390c00c986 */ /* 0x0005e2000c101126 */
[----:B------:R-:W-:Y:S05]  /*2470*/  @P3 BRA `(.L_x_39) ;  /* 0x00000000000c3947 */ /* 0x000fea0003800000 */
[----:B------:R-:W2:Y:S02]  /*2480*/  LDG.E.U8 R97, desc[UR38][R106.64] ;  /* 0x000000266a617981 */ /* 0x000ea4000c1e1100 */
[----:B--2---:R-:W-:-:S05]  /*2490*/  PRMT R57, R97, 0x8880, RZ ;  /* 0x0000888061397816 */ /* 0x004fca00000000ff */
[----:B------:R-:W-:-:S07]  /*24a0*/  IMAD R88, R57, R90, RZ ;  /* 0x0000005a39587224 */ /* 0x000fce00078e02ff */
.L_x_39:
[----:B------:R-:W-:Y:S05]  /*24b0*/  BSYNC B1 ;  /* 0x0000000000017941 */ /* 0x000fea0003800000 */
.L_x_38:
[C---:B------:R-:W-:Y:S01]  /*24c0*/  ISETP.LT.OR P2, PT, R3.reuse, 0x2, !P1 ;  /* 0x000000020300780c */ /* 0x040fe20004f41670 */
[----:B--2---:R-:W-:Y:S01]  /*24d0*/  @!P3 IMAD R57, R58, R89, R88 ;  /* 0x000000593a39b224 */ /* 0x004fe200078e0258 */
[----:B------:R-:W-:Y:S01]  /*24e0*/  BSSY B1, `(.L_x_40) ;  /* 0x0000008000017945 */ /* 0x000fe20003800000 */
[----:B------:R-:W-:-:S03]  /*24f0*/  ISETP.LT.OR P4, PT, R3, 0x9, !P0 ;  /* 0x000000090300780c */ /* 0x000fc60004781670 */
[----:B------:R2:W-:Y:S01]  /*2500*/  @!P3 STG.E.U8 desc[UR38][R4.64], R57 ;  /* 0x000000390400b986 */ /* 0x0005e2000c101126 */
[----:B------:R-:W-:-:S06]  /*2510*/  ISETP.LT.OR P3, PT, R3, 0xa, !P0 ;  /* 0x0000000a0300780c */ /* 0x000fcc0004761670 */
[----:B------:R-:W-:Y:S07]  /*2520*/  @P2 BRA `(.L_x_41) ;  /* 0x00000000000c2947 */ /* 0x000fee0003800000 */
[----:B------:R-:W2:Y:S02]  /*2530*/  LDG.E.U8 R97, desc[UR38][R106.64+0x1] ;  /* 0x000001266a617981 */ /* 0x000ea4000c1e1100 */
[----:B--2---:R-:W-:-:S05]  /*2540*/  PRMT R57, R97, 0x8880, RZ ;  /* 0x0000888061397816 */ /* 0x004fca00000000ff */
[----:B------:R-:W-:-:S07]  /*2550*/  IMAD R88, R57, R90, RZ ;  /* 0x0000005a39587224 */ /* 0x000fce00078e02ff */
.L_x_41:
[----:B------:R-:W-:Y:S05]  /*2560*/  BSYNC B1 ;  /* 0x0000000000017941 */ /* 0x000fea0003800000 */
.L_x_40:
[----:B------:R-:W-:Y:S01]  /*2570*/  @!P2 IMAD R59, R59, R89, R88 ;  /* 0x000000593b3ba224 */ /* 0x000fe200078e0258 */
[----:B------:R-:W-:Y:S04]  /*2580*/  BSSY B1, `(.L_x_42) ;  /* 0x0000006000017945 */ /* 0x000fe80003800000 */
[----:B------:R3:W-:Y:S01]  /*2590*/  @!P2 STG.E.U8 desc[UR38][R4.64+0x1], R59 ;  /* 0x0000013b0400a986 */ /* 0x0007e2000c101126 */
[----:B------:R-:W-:Y:S05]  /*25a0*/  @P4 BRA `(.L_x_43) ;  /* 0x00000000000c4947 */ /* 0x000fea0003800000 */
[----:B------:R-:W2:Y:S02]  /*25b0*/  LDG.E.U8 R97, desc[UR38][R102.64+0x8] ;  /* 0x0000082666617981 */ /* 0x000ea4000c1e1100 */
[----:B--2---:R-:W-:-:S05]  /*25c0*/  PRMT R57, R97, 0x8880, RZ ;  /* 0x0000888061397816 */ /* 0x004fca00000000ff */
[----:B------:R-:W-:-:S07]  /*25d0*/  IMAD R88, R57, R90, RZ ;  /* 0x0000005a39587224 */ /* 0x000fce00078e02ff */
.L_x_43:
[----:B------:R-:W-:Y:S05]  /*25e0*/  BSYNC B1 ;  /* 0x0000000000017941 */ /* 0x000fea0003800000 */
.L_x_42:
[----:B--2---:R-:W-:Y:S01]  /*25f0*/  @!P4 IMAD R57, R60, R89, R88 ;  /* 0x000000593c39c224 */ /* 0x004fe200078e0258 */
[----:B------:R-:W-:Y:S04]  /*2600*/  BSSY B1, `(.L_x_44) ;  /* 0x0000006000017945 */ /* 0x000fe80003800000 */
[----:B------:R2:W-:Y:S01]  /*2610*/  @!P4 STG.E.U8 desc[UR38][R12.64+0x8], R57 ;  /* 0x000008390c00c986 */ /* 0x0005e2000c101126 */
[----:B------:R-:W-:Y:S05]  /*2620*/  @P3 BRA `(.L_x_45) ;  /* 0x00000000000c3947 */ /* 0x000fea0003800000 */
[----:B------:R-:W2:Y:S02]  /*2630*/  LDG.E.U8 R97, desc[UR38][R102.64+0x9] ;  /* 0x0000092666617981 */ /* 0x000ea4000c1e1100 */
[----:B--2---:R-:W-:-:S05]  /*2640*/  PRMT R57, R97, 0x8880, RZ ;  /* 0x0000888061397816 */ /* 0x004fca00000000ff */
[----:B------:R-:W-:-:S07]  /*2650*/  IMAD R88, R57, R90, RZ ;  /* 0x0000005a39587224 */ /* 0x000fce00078e02ff */
.L_x_45:
[----:B------:R-:W-:Y:S05]  /*2660*/  BSYNC B1 ;  /* 0x0000000000017941 */ /* 0x000fea0003800000 */
.L_x_44:
[----:B------:R-:W-:Y:S01]  /*2670*/  ISETP.LT.OR P2, PT, R3, 0x9, !P1 ;  /* 0x000000090300780c */ /* 0x000fe20004f41670 */
[----:B------:R-:W-:Y:S01]  /*2680*/  @!P3 IMAD R61, R61, R89, R88 ;  /* 0x000000593d3db224 */ /* 0x000fe200078e0258 */
        /* <DEDUP_REMOVED lines=8> */
.L_x_47:
[----:B------:R-:W-:Y:S05]  /*2710*/  BSYNC B1 ;  /* 0x0000000000017941 */ /* 0x000fea0003800000 */
.L_x_46:
[----:B--2---:R-:W-:Y:S01]  /*2720*/  @!P2 IMAD R57, R62, R89, R88 ;  /* 0x000000593e39a224 */ /* 0x004fe200078e0258 */
[----:B------:R-:W-:Y:S04]  /*2730*/  BSSY B1, `(.L_x_48) ;  /* 0x0000006000017945 */ /* 0x000fe80003800000 */
[----:B------:R2:W-:Y:S01]  /*2740*/  @!P2 STG.E.U8 desc[UR38][R4.64+0x8], R57 ;  /* 0x000008390400a986 */ /* 0x0005e2000c101126 */
[----:B------:R-:W-:Y:S05]  /*2750*/  @P4 BRA `(.L_x_49) ;  /* 0x00000000000c4947 */ /* 0x000fea0003800000 */
[----:B------:R-:W2:Y:S02]  /*2760*/  LDG.E.U8 R97, desc[UR38][R106.64+0x9] ;  /* 0x000009266a617981 */ /* 0x000ea4000c1e1100 */
[----:B--2---:R-:W-:-:S05]  /*2770*/  PRMT R57, R97, 0x8880, RZ ;  /* 0x0000888061397816 */ /* 0x004fca00000000ff */
[----:B------:R-:W-:-:S07]  /*2780*/  IMAD R88, R57, R90, RZ ;  /* 0x0000005a39587224 */ /* 0x000fce00078e02ff */
.L_x_49:
[----:B------:R-:W-:Y:S05]  /*2790*/  BSYNC B1 ;  /* 0x0000000000017941 */ /* 0x000fea0003800000 */
.L_x_48:
[----:B------:R-:W-:Y:S01]  /*27a0*/  @!P4 IMAD R63, R63, R89, R88 ;  /* 0x000000593f3fc224 */ /* 0x000fe200078e0258 */
[----:B------:R-:W-:Y:S04]  /*27b0*/  BSSY B1, `(.L_x_50) ;  /* 0x0000006000017945 */ /* 0x000fe80003800000 */
[----:B------:R0:W-:Y:S01]  /*27c0*/  @!P4 STG.E.U8 desc[UR38][R4.64+0x9], R63 ;  /* 0x0000093f0400c986 */ /* 0x0001e2000c101126 */
[----:B------:R-:W-:Y:S05]  /*27d0*/  @P3 BRA `(.L_x_51) ;  /* 0x00000000000c3947 */ /* 0x000fea0003800000 */
[----:B------:R-:W2:Y:S02]  /*27e0*/  LDG.E.U8 R97, desc[UR38][R102.64+0x10] ;  /* 0x0000102666617981 */ /* 0x000ea4000c1e1100 */
[----:B--2---:R-:W-:-:S05]  /*27f0*/  PRMT R57, R97, 0x8880, RZ ;  /* 0x0000888061397816 */ /* 0x004fca00000000ff */
[----:B------:R-:W-:-:S07]  /*2800*/  IMAD R88, R57, R90, RZ ;  /* 0x0000005a39587224 */ /* 0x000fce00078e02ff */
.L_x_51:
[----:B------:R-:W-:Y:S05]  /*2810*/  BSYNC B1 ;  /* 0x0000000000017941 */ /* 0x000fea0003800000 */
.L_x_50:
        /* <DEDUP_REMOVED lines=10> */
.L_x_53:
[----:B------:R-:W-:Y:S05]  /*28c0*/  BSYNC B1 ;  /* 0x0000000000017941 */ /* 0x000fea0003800000 */
.L_x_52:
[----:B------:R-:W-:Y:S01]  /*28d0*/  @!P2 IMAD R65, R65, R89, R88 ;  /* 0x000000594141a224 */ /* 0x000fe200078e0258 */
[----:B------:R-:W-:Y:S04]  /*28e0*/  BSSY B1, `(.L_x_54) ;  /* 0x0000006000017945 */ /* 0x000fe80003800000 */
[----:B------:R0:W-:Y:S01]  /*28f0*/  @!P2 STG.E.U8 desc[UR38][R12.64+0x11], R65 ;  /* 0x000011410c00a986 */ /* 0x0001e2000c101126 */
[----:B------:R-:W-:Y:S05]  /*2900*/  @P4 BRA `(.L_x_55) ;  /* 0x00000000000c4947 */ /* 0x000fea0003800000 */
[----:B------:R-:W2:Y:S02]  /*2910*/  LDG.E.U8 R97, desc[UR38][R106.64+0x10] ;  /* 0x000010266a617981 */ /* 0x000ea4000c1e1100 */
[----:B--2---:R-:W-:-:S05]  /*2920*/  PRMT R57, R97, 0x8880, RZ ;  /* 0x0000888061397816 */ /* 0x004fca00000000ff */
[----:B------:R-:W-:-:S07]  /*2930*/  IMAD R88, R57, R90, RZ ;  /* 0x0000005a39587224 */ /* 0x000fce00078e02ff */
.L_x_55:
[----:B------:R-:W-:Y:S05]  /*2940*/  BSYNC B1 ;  /* 0x0000000000017941 */ /* 0x000fea0003800000 */
.L_x_54:
[----:B--2---:R-:W-:Y:S01]  /*2950*/  @!P4 IMAD R57, R66, R89, R88 ;  /* 0x000000594239c224 */ /* 0x004fe200078e0258 */
[----:B------:R-:W-:Y:S04]  /*2960*/  BSSY B1, `(.L_x_56) ;  /* 0x0000006000017945 */ /* 0x000fe80003800000 */
[----:B------:R2:W-:Y:S01]  /*2970*/  @!P4 STG.E.U8 desc[UR38][R4.64+0x10], R57 ;  /* 0x000010390400c986 */ /* 0x0005e2000c101126 */
[----:B------:R-:W-:Y:S05]  /*2980*/  @P3 BRA `(.L_x_57) ;  /* 0x00000000000c3947 */ /* 0x000fea0003800000 */
[----:B------:R-:W2:Y:S02]  /*2990*/  LDG.E.U8 R97, desc[UR38][R106.64+0x11] ;  /* 0x000011266a617981 */ /* 0x000ea4000c1e1100 */
[----:B--2---:R-:W-:-:S05]  /*29a0*/  PRMT R57, R97, 0x8880, RZ ;  /* 0x0000888061397816 */ /* 0x004fca00000000ff */
[----:B------:R-:W-:-:S07]  /*29b0*/  IMAD R88, R57, R90, RZ ;  /* 0x0000005a39587224 */ /* 0x000fce00078e02ff */
.L_x_57:
[----:B------:R-:W-:Y:S05]  /*29c0*/  BSYNC B1 ;  /* 0x0000000000017941 */ /* 0x000fea0003800000 */
.L_x_56:
        /* <DEDUP_REMOVED lines=10> */
.L_x_59:
[----:B------:R-:W-:Y:S05]  /*2a70*/  BSYNC B1 ;  /* 0x0000000000017941 */ /* 0x000fea0003800000 */
.L_x_58:
[----:B--2---:R-:W-:Y:S01]  /*2a80*/  @!P2 IMAD R57, R68, R89, R88 ;  /* 0x000000594439a224 */ /* 0x004fe200078e0258 */
[----:B------:R-:W-:Y:S04]  /*2a90*/  BSSY B1, `(.L_x_60) ;  /* 0x0000006000017945 */ /* 0x000fe80003800000 */
[----:B------:R2:W-:Y:S01]  /*2aa0*/  @!P2 STG.E.U8 desc[UR38][R12.64+0x18], R57 ;  /* 0x000018390c00a986 */ /* 0x0005e2000c101126 */
[----:B------:R-:W-:Y:S05]  /*2ab0*/  @P4 BRA `(.L_x_61) ;  /* 0x00000000000c4947 */ /* 0x000fea0003800000 */
[----:B------:R-:W2:Y:S02]  /*2ac0*/  LDG.E.U8 R97, desc[UR38][R102.64+0x19] ;  /* 0x0000192666617981 */ /* 0x000ea4000c1e1100 */
[----:B--2---:R-:W-:-:S05]  /*2ad0*/  PRMT R57, R97, 0x8880, RZ ;  /* 0x0000888061397816 */ /* 0x004fca00000000ff */
[----:B------:R-:W-:-:S07]  /*2ae0*/  IMAD R88, R57, R90, RZ ;  /* 0x0000005a39587224 */ /* 0x000fce00078e02ff */
.L_x_61:
[----:B------:R-:W-:Y:S05]  /*2af0*/  BSYNC B1 ;  /* 0x0000000000017941 */ /* 0x000fea0003800000 */
.L_x_60:
[----:B------:R-:W-:Y:S01]  /*2b00*/  @!P4 IMAD R69, R69, R89, R88 ;  /* 0x000000594545c224 */ /* 0x000fe200078e0258 */
[----:B------:R-:W-:Y:S04]  /*2b10*/  BSSY B1, `(.L_x_62) ;  /* 0x0000006000017945 */ /* 0x000fe80003800000 */
[----:B------:R0:W-:Y:S01]  /*2b20*/  @!P4 STG.E.U8 desc[UR38][R12.64+0x19], R69 ;  /* 0x000019450c00c986 */ /* 0x0001e2000c101126 */
[----:B------:R-:W-:Y:S05]  /*2b30*/  @P3 BRA `(.L_x_63) ;  /* 0x00000000000c3947 */ /* 0x000fea0003800000 */
[----:B------:R-:W2:Y:S02]  /*2b40*/  LDG.E.U8 R97, desc[UR38][R106.64+0x18] ;  /* 0x000018266a617981 */ /* 0x000ea4000c1e1100 */
[----:B--2---:R-:W-:-:S05]  /*2b50*/  PRMT R57, R97, 0x8880, RZ ;  /* 0x0000888061397816 */ /* 0x004fca00000000ff */
[----:B------:R-:W-:-:S07]  /*2b60*/  IMAD R88, R57, R90, RZ ;  /* 0x0000005a39587224 */ /* 0x000fce00078e02ff */
.L_x_63:
[----:B------:R-:W-:Y:S05]  /*2b70*/  BSYNC B1 ;  /* 0x0000000000017941 */ /* 0x000fea0003800000 */
.L_x_62:
        /* <DEDUP_REMOVED lines=10> */
.L_x_65:
[----:B------:R-:W-:Y:S05]  /*2c20*/  BSYNC B1 ;  /* 0x0000000000017941 */ /* 0x000fea0003800000 */
.L_x_64:
[----:B------:R-:W-:Y:S01]  /*2c30*/  @!P2 IMAD R71, R71, R89, R88 ;  /* 0x000000594747a224 */ /* 0x000fe200078e0258 */
[----:B------:R-:W-:Y:S04]  /*2c40*/  BSSY B1, `(.L_x_66) ;  /* 0x0000006000017945 */ /* 0x000fe80003800000 */
[----:B------:R0:W-:Y:S01]  /*2c50*/  @!P2 STG.E.U8 desc[UR38][R4.64+0x19], R71 ;  /* 0x000019470400a986 */ /* 0x0001e2000c101126 */
[----:B------:R-:W-:Y:S05]  /*2c60*/  @P4 BRA `(.L_x_67) ;  /* 0x00000000000c4947 */ /* 0x000fea0003800000 */
[----:B------:R-:W2:Y:S02]  /*2c70*/  LDG.E.U8 R97, desc[UR38][R102.64+0x20] ;  /* 0x0000202666617981 */ /* 0x000ea4000c1e1100 */
[----:B--2---:R-:W-:-:S05]  /*2c80*/  PRMT R57, R97, 0x8880, RZ ;  /* 0x0000888061397816 */ /* 0x004fca00000000ff */
[----:B------:R-:W-:-:S07]  /*2c90*/  IMAD R88, R57, R90, RZ ;  /* 0x0000005a39587224 */ /* 0x000fce00078e02ff */
.L_x_67:
[----:B------:R-:W-:Y:S05]  /*2ca0*/  BSYNC B1 ;  /* 0x0000000000017941 */ /* 0x000fea0003800000 */
.L_x_66:
[----:B--2---:R-:W-:Y:S01]  /*2cb0*/  @!P4 IMAD R57, R72, R89, R88 ;  /* 0x000000594839c224 */ /* 0x004fe200078e0258 */
[----:B------:R-:W-:Y:S04]  /*2cc0*/  BSSY B1, `(.L_x_68) ;  /* 0x0000006000017945 */ /* 0x000fe80003800000 */
[----:B------:R2:W-:Y:S01]  /*2cd0*/  @!P4 STG.E.U8 desc[UR38][R12.64+0x20], R57 ;  /* 0x000020390c00c986 */ /* 0x0005e2000c101126 */
[----:B------:R-:W-:Y:S05]  /*2ce0*/  @P3 BRA `(.L_x_69) ;  /* 0x00000000000c3947 */ /* 0x000fea0003800000 */
[----:B------:R-:W2:Y:S02]  /*2cf0*/  LDG.E.U8 R97, desc[UR38][R102.64+0x21] ;  /* 0x0000212666617981 */ /* 0x000ea4000c1e1100 */
[----:B--2---:R-:W-:-:S05]  /*2d00*/  PRMT R57, R97, 0x8880, RZ ;  /* 0x0000888061397816 */ /* 0x004fca00000000ff */
[----:B------:R-:W-:-:S07]  /*2d10*/  IMAD R88, R57, R90, RZ ;  /* 0x0000005a39587224 */ /* 0x000fce00078e02ff */
.L_x_69:
[----:B------:R-:W-:Y:S05]  /*2d20*/  BSYNC B1 ;  /* 0x0000000000017941 */ /* 0x000fea0003800000 */
.L_x_68:
        /* <DEDUP_REMOVED lines=10> */
.L_x_71:
[----:B------:R-:W-:Y:S05]  /*2dd0*/  BSYNC B1 ;  /* 0x0000000000017941 */ /* 0x000fea0003800000 */
.L_x_70:
[----:B--2---:R-:W-:Y:S01]  /*2de0*/  @!P2 IMAD R57, R74, R89, R88 ;  /* 0x000000594a39a224 */ /* 0x004fe200078e0258 */
[----:B------:R-:W-:Y:S04]  /*2df0*/  BSSY B1, `(.L_x_72) ;  /* 0x0000006000017945 */ /* 0x000fe80003800000 */
[----:B------:R2:W-:Y:S01]  /*2e00*/  @!P2 STG.E.U8 desc[UR38][R4.64+0x20], R57 ;  /* 0x000020390400a986 */ /* 0x0005e2000c101126 */
[----:B------:R-:W-:Y:S05]  /*2e10*/  @P4 BRA `(.L_x_73) ;  /* 0x00000000000c4947 */ /* 0x000fea0003800000 */
[----:B------:R-:W2:Y:S02]  /*2e20*/  LDG.E.U8 R97, desc[UR38][R106.64+0x21] ;  /* 0x000021266a617981 */ /* 0x000ea4000c1e1100 */
[----:B--2---:R-:W-:-:S05]  /*2e30*/  PRMT R57, R97, 0x8880, RZ ;  /* 0x0000888061397816 */ /* 0x004fca00000000ff */
[----:B------:R-:W-:-:S07]  /*2e40*/  IMAD R88, R57, R90, RZ ;  /* 0x0000005a39587224 */ /* 0x000fce00078e02ff */
.L_x_73:
[----:B------:R-:W-:Y:S05]  /*2e50*/  BSYNC B1 ;  /* 0x0000000000017941 */ /* 0x000fea0003800000 */
.L_x_72:
[----:B------:R-:W-:Y:S01]  /*2e60*/  @!P4 IMAD R75, R75, R89, R88 ;  /* 0x000000594b4bc224 */ /* 0x000fe200078e0258 */
[----:B------:R-:W-:Y:S04]  /*2e70*/  BSSY B1, `(.L_x_74) ;  /* 0x0000006000017945 */ /* 0x000fe80003800000 */
[----:B------:R0:W-:Y:S01]  /*2e80*/  @!P4 STG.E.U8 desc[UR38][R4.64+0x21], R75 ;  /* 0x0000214b0400c986 */ /* 0x0001e2000c101126 */
[----:B------:R-:W-:Y:S05]  /*2e90*/  @P3 BRA `(.L_x_75) ;  /* 0x00000000000c3947 */ /* 0x000fea0003800000 */
[----:B------:R-:W2:Y:S02]  /*2ea0*/  LDG.E.U8 R97, desc[UR38][R102.64+0x28] ;  /* 0x0000282666617981 */ /* 0x000ea4000c1e1100 */
[----:B--2---:R-:W-:-:S05]  /*2eb0*/  PRMT R57, R97, 0x8880, RZ ;  /* 0x0000888061397816 */ /* 0x004fca00000000ff */
[----:B------:R-:W-:-:S07]  /*2ec0*/  IMAD R88, R57, R90, RZ ;  /* 0x0000005a39587224 */ /* 0x000fce00078e02ff */
.L_x_75:
[----:B------:R-:W-:Y:S05]  /*2ed0*/  BSYNC B1 ;  /* 0x0000000000017941 */ /* 0x000fea0003800000 */
.L_x_74:
        /* <DEDUP_REMOVED lines=10> */
.L_x_77:
[----:B------:R-:W-:Y:S05]  /*2f80*/  BSYNC B1 ;  /* 0x0000000000017941 */ /* 0x000fea0003800000 */
.L_x_76:
[----:B------:R-:W-:Y:S01]  /*2f90*/  @!P2 IMAD R77, R77, R89, R88 ;  /* 0x000000594d4da224 */ /* 0x000fe200078e0258 */
[----:B------:R-:W-:Y:S04]  /*2fa0*/  BSSY B1, `(.L_x_78) ;  /* 0x0000006000017945 */ /* 0x000fe80003800000 */
[----:B------:R0:W-:Y:S01]  /*2fb0*/  @!P2 STG.E.U8 desc[UR38][R12.64+0x29], R77 ;  /* 0x0000294d0c00a986 */ /* 0x0001e2000c101126 */
[----:B------:R-:W-:Y:S05]  /*2fc0*/  @P4 BRA `(.L_x_79) ;  /* 0x00000000000c4947 */ /* 0x000fea0003800000 */
[----:B------:R-:W2:Y:S02]  /*2fd0*/  LDG.E.U8 R97, desc[UR38][R106.64+0x28] ;  /* 0x000028266a617981 */ /* 0x000ea4000c1e1100 */
[----:B--2---:R-:W-:-:S05]  /*2fe0*/  PRMT R57, R97, 0x8880, RZ ;  /* 0x0000888061397816 */ /* 0x004fca00000000ff */
[----:B------:R-:W-:-:S07]  /*2ff0*/  IMAD R88, R57, R90, RZ ;  /* 0x0000005a39587224 */ /* 0x000fce00078e02ff */
.L_x_79:
[----:B------:R-:W-:Y:S05]  /*3000*/  BSYNC B1 ;  /* 0x0000000000017941 */ /* 0x000fea0003800000 */
.L_x_78:
[----:B--2---:R-:W-:Y:S01]  /*3010*/  @!P4 IMAD R57, R78, R89, R88 ;  /* 0x000000594e39c224 */ /* 0x004fe200078e0258 */
[----:B------:R-:W-:Y:S04]  /*3020*/  BSSY B1, `(.L_x_80) ;  /* 0x0000006000017945 */ /* 0x000fe80003800000 */
[----:B------:R2:W-:Y:S01]  /*3030*/  @!P4 STG.E.U8 desc[UR38][R4.64+0x28], R57 ;  /* 0x000028390400c986 */ /* 0x0005e2000c101126 */
[----:B------:R-:W-:Y:S05]  /*3040*/  @P3 BRA `(.L_x_81) ;  /* 0x00000000000c3947 */ /* 0x000fea0003800000 */
[----:B------:R-:W2:Y:S02]  /*3050*/  LDG.E.U8 R97, desc[UR38][R106.64+0x29] ;  /* 0x000029266a617981 */ /* 0x000ea4000c1e1100 */
[----:B--2---:R-:W-:-:S05]  /*3060*/  PRMT R57, R97, 0x8880, RZ ;  /* 0x0000888061397816 */ /* 0x004fca00000000ff */
[----:B------:R-:W-:-:S07]  /*3070*/  IMAD R88, R57, R90, RZ ;  /* 0x0000005a39587224 */ /* 0x000fce00078e02ff */
.L_x_81:
[----:B------:R-:W-:Y:S05]  /*3080*/  BSYNC B1 ;  /* 0x0000000000017941 */ /* 0x000fea0003800000 */
.L_x_80:
        /* <DEDUP_REMOVED lines=10> */
.L_x_83:
[----:B------:R-:W-:Y:S05]  /*3130*/  BSYNC B1 ;  /* 0x0000000000017941 */ /* 0x000fea0003800000 */
.L_x_82:
[----:B--2---:R-:W-:Y:S01]  /*3140*/  @!P2 IMAD R57, R80, R89, R88 ;  /* 0x000000595039a224 */ /* 0x004fe200078e0258 */
[----:B------:R-:W-:Y:S04]  /*3150*/  BSSY B1, `(.L_x_84) ;  /* 0x0000006000017945 */ /* 0x000fe80003800000 */
[----:B------:R2:W-:Y:S01]  /*3160*/  @!P2 STG.E.U8 desc[UR38][R12.64+0x30], R57 ;  /* 0x000030390c00a986 */ /* 0x0005e2000c101126 */
[----:B------:R-:W-:Y:S05]  /*3170*/  @P4 BRA `(.L_x_85) ;  /* 0x00000000000c4947 */ /* 0x000fea0003800000 */
[----:B------:R-:W2:Y:S02]  /*3180*/  LDG.E.U8 R97, desc[UR38][R102.64+0x31] ;  /* 0x0000312666617981 */ /* 0x000ea4000c1e1100 */
[----:B--2---:R-:W-:-:S05]  /*3190*/  PRMT R57, R97, 0x8880, RZ ;  /* 0x0000888061397816 */ /* 0x004fca00000000ff */
[----:B------:R-:W-:-:S07]  /*31a0*/  IMAD R88, R57, R90, RZ ;  /* 0x0000005a39587224 */ /* 0x000fce00078e02ff */
.L_x_85:
[----:B------:R-:W-:Y:S05]  /*31b0*/  BSYNC B1 ;  /* 0x0000000000017941 */ /* 0x000fea0003800000 */
.L_x_84:
[----:B------:R-:W-:Y:S01]  /*31c0*/  @!P4 IMAD R81, R81, R89, R88 ;  /* 0x000000595151c224 */ /* 0x000fe200078e0258 */
[----:B------:R-:W-:Y:S04]  /*31d0*/  BSSY B1, `(.L_x_86) ;  /* 0x0000006000017945 */ /* 0x000fe80003800000 */
[----:B------:R0:W-:Y:S01]  /*31e0*/  @!P4 STG.E.U8 desc[UR38][R12.64+0x31], R81 ;  /* 0x000031510c00c986 */ /* 0x0001e2000c101126 */
[----:B------:R-:W-:Y:S05]  /*31f0*/  @P3 BRA `(.L_x_87) ;  /* 0x00000000000c3947 */ /* 0x000fea0003800000 */
[----:B------:R-:W2:Y:S02]  /*3200*/  LDG.E.U8 R97, desc[UR38][R106.64+0x30] ;  /* 0x000030266a617981 */ /* 0x000ea4000c1e1100 */
[----:B--2---:R-:W-:-:S05]  /*3210*/  PRMT R57, R97, 0x8880, RZ ;  /* 0x0000888061397816 */ /* 0x004fca00000000ff */
[----:B------:R-:W-:-:S07]  /*3220*/  IMAD R88, R57, R90, RZ ;  /* 0x0000005a39587224 */ /* 0x000fce00078e02ff */
.L_x_87:
[----:B------:R-:W-:Y:S05]  /*3230*/  BSYNC B1 ;  /* 0x0000000000017941 */ /* 0x000fea0003800000 */
.L_x_86:
[----:B------:R-:W-:Y:S01]  /*3240*/  ISETP.LT.OR P4, PT, R3, 0x32, !P1 ;  /* 0x000000320300780c */ /* 0x000fe20004f81670 */
[----:B--2---:R-:W-:Y:S01]  /*3250*/  @!P3 IMAD R57, R82, R89, R88 ;  /* 0x000000595239b224 */ /* 0x004fe200078e0258 */
[----:B------:R-:W-:Y:S01]  /*3260*/  BSSY B1, `(.L_x_88) ;  /* 0x0000008000017945 */ /* 0x000fe20003800000 */
[----:B---3--:R-:W-:-:S03]  /*3270*/  IADD3 R59, P2, R10, 0x80, RZ ;  /* 0x000000800a3b7810 */ /* 0x008fc60007f5e0ff */
[----:B------:R2:W-:Y:S01]  /*3280*/  @!P3 STG.E.U8 desc[UR38][R4.64+0x30], R57 ;  /* 0x000030390400b986 */ /* 0x0005e2000c101126 */
[----:B------:R-:W-:-:S06]  /*3290*/  ISETP.LT.OR P3, PT, R3, 0x39, !P0 ;  /* 0x000000390300780c */ /* 0x000fcc0004761670 */
[----:B------:R-:W-:Y:S07]  /*32a0*/  @P4 BRA `(.L_x_89) ;  /* 0x00000000000c4947 */ /* 0x000fee0003800000 */
[----:B------:R-:W2:Y:S02]  /*32b0*/  LDG.E.U8 R97, desc[UR38][R106.64+0x31] ;  /* 0x000031266a617981 */ /* 0x000ea4000c1e1100 */
[----:B--2---:R-:W-:-:S05]  /*32c0*/  PRMT R57, R97, 0x8880, RZ ;  /* 0x0000888061397816 */ /* 0x004fca00000000ff */
[----:B------:R-:W-:-:S07]  /*32d0*/  IMAD R88, R57, R90, RZ ;  /* 0x0000005a39587224 */ /* 0x000fce00078e02ff */
.L_x_89:
[----:B------:R-:W-:Y:S05]  /*32e0*/  BSYNC B1 ;  /* 0x0000000000017941 */ /* 0x000fea0003800000 */
.L_x_88:
[----:B------:R-:W-:Y:S01]  /*32f0*/  @!P4 IMAD R83, R83, R89, R88 ;  /* 0x000000595353c224 */ /* 0x000fe200078e0258 */
[----:B------:R-:W-:Y:S04]  /*3300*/  BSSY B1, `(.L_x_90) ;  /* 0x0000006000017945 */ /* 0x000fe80003800000 */
[----:B------:R3:W-:Y:S01]  /*3310*/  @!P4 STG.E.U8 desc[UR38][R4.64+0x31], R83 ;  /* 0x000031530400c986 */ /* 0x0007e2000c101126 */
[----:B------:R-:W-:Y:S05]  /*3320*/  @P3 BRA `(.L_x_91) ;  /* 0x00000000000c3947 */ /* 0x000fea0003800000 */
[----:B------:R-:W2:Y:S02]  /*3330*/  LDG.E.U8 R97, desc[UR38][R102.64+0x38] ;  /* 0x0000382666617981 */ /* 0x000ea4000c1e1100 */
[----:B--2---:R-:W-:-:S05]  /*3340*/  PRMT R57, R97, 0x8880, RZ ;  /* 0x0000888061397816 */ /* 0x004fca00000000ff */
[----:B------:R-:W-:-:S07]  /*3350*/  IMAD R88, R57, R90, RZ ;  /* 0x0000005a39587224 */ /* 0x000fce00078e02ff */
.L_x_91:
[----:B------:R-:W-:Y:S05]  /*3360*/  BSYNC B1 ;  /* 0x0000000000017941 */ /* 0x000fea0003800000 */
.L_x_90:
[----:B------:R-:W-:Y:S01]  /*3370*/  ISETP.LT.OR P0, PT, R3, 0x3a, !P0 ;  /* 0x0000003a0300780c */ /* 0x000fe20004701670 */
[----:B--2---:R-:W-:Y:S01]  /*3380*/  @!P3 IMAD R57, R84, R89, R88 ;  /* 0x000000595439b224 */ /* 0x004fe200078e0258 */
[----:B------:R-:W-:Y:S01]  /*3390*/  BSSY B1, `(.L_x_92) ;  /* 0x0000009000017945 */ /* 0x000fe20003800000 */
[----:B------:R-:W-:-:S03]  /*33a0*/  IMAD.WIDE.U32 R104, R59, R20, R104 ;  /* 0x000000143b687225 */ /* 0x000fc600078e0068 */
[----:B------:R2:W-:Y:S01]  /*33b0*/  @!P3 STG.E.U8 desc[UR38][R12.64+0x38], R57 ;  /* 0x000038390c00b986 */ /* 0x0005e2000c101126 */
[----:B----4-:R-:W-:Y:S01]  /*33c0*/  IMAD.X R61, RZ, RZ, R11, P2 ;  /* 0x000000ffff3d7224 */ /* 0x010fe200010e060b */
[----:B------:R-:W-:-:S05]  /*33d0*/  IADD3 R100, P4, P3, R100, R14, R104 ;  /* 0x0000000e64647210 */ /* 0x000fca0007b9e068 */
[----:B------:R-:W-:Y:S08]  /*33e0*/  @P0 BRA `(.L_x_93) ;  /* 0x00000000000c0947 */ /* 0x000ff00003800000 */
[----:B------:R-:W4:Y:S02]  /*33f0*/  LDG.E.U8 R97, desc[UR38][R102.64+0x39] ;  /* 0x0000392666617981 */ /* 0x000f24000c1e1100 */
[----:B----4-:R-:W-:-:S05]  /*3400*/  PRMT R11, R97, 0x8880, RZ ;  /* 0x00008880610b7816 */ /* 0x010fca00000000ff */
[----:B------:R-:W-:-:S07]  /*3410*/  IMAD R88, R11, R90, RZ ;  /* 0x0000005a0b587224 */ /* 0x000fce00078e02ff */
.L_x_93:
[----:B------:R-:W-:Y:S05]  /*3420*/  BSYNC B1 ;  /* 0x0000000000017941 */ /* 0x000fea0003800000 */
.L_x_92:
[----:B------:R-:W-:Y:S01]  /*3430*/  @!P0 IMAD R85, R85, R89, R88 ;  /* 0x0000005955558224 */ /* 0x000fe200078e0258 */
[----:B------:R-:W-:Y:S01]  /*3440*/  ISETP.LT.OR P2, PT, R3, 0x39, !P1 ;  /* 0x000000390300780c */ /* 0x000fe20004f41670 */
[----:B------:R-:W-:Y:S01]  /*3450*/  IMAD R10, R61, R20, RZ ;  /* 0x000000143d0a7224 */ /* 0x000fe200078e02ff */
[----:B------:R-:W-:Y:S01]  /*3460*/  BSSY B1, `(.L_x_94) ;  /* 0x0000008000017945 */ /* 0x000fe20003800000 */
[----:B------:R-:W-:Y:S01]  /*3470*/  ISETP.LT.OR P1, PT, R3, 0x3a, !P1 ;  /* 0x0000003a0300780c */ /* 0x000fe20004f21670 */
[----:B------:R4:W-:Y:S01]  /*3480*/  @!P0 STG.E.U8 desc[UR38][R12.64+0x39], R85 ;  /* 0x000039550c008986 */ /* 0x0009e2000c101126 */
[----:B--2---:R-:W-:-:S08]  /*3490*/  IMAD R57, R59, R21, R10 ;  /* 0x000000153b397224 */ /* 0x004fd000078e020a */
[----:B------:R-:W-:Y:S05]  /*34a0*/  @P2 BRA `(.L_x_95) ;  /* 0x00000000000c2947 */ /* 0x000fea0003800000 */
[----:B------:R-:W2:Y:S02]  /*34b0*/  LDG.E.U8 R97, desc[UR38][R106.64+0x38] ;  /* 0x000038266a617981 */ /* 0x000ea4000c1e1100 */
[----:B--2---:R-:W-:-:S05]  /*34c0*/  PRMT R11, R97, 0x8880, RZ ;  /* 0x00008880610b7816 */ /* 0x004fca00000000ff */
[----:B------:R-:W-:-:S07]  /*34d0*/  IMAD R88, R11, R90, RZ ;  /* 0x0000005a0b587224 */ /* 0x000fce00078e02ff */
.L_x_95:
[----:B------:R-:W-:Y:S05]  /*34e0*/  BSYNC B1 ;  /* 0x0000000000017941 */ /* 0x000fea0003800000 */
.L_x_94:
[----:B------:R-:W-:Y:S01]  /*34f0*/  @!P2 IMAD R11, R86, R89, R88 ;  /* 0x00000059560ba224 */ /* 0x000fe200078e0258 */
[----:B------:R-:W-:Y:S01]  /*3500*/  BSSY B1, `(.L_x_96) ;  /* 0x0000008000017945 */ /* 0x000fe20003800000 */
[----:B------:R-:W-:Y:S02]  /*3510*/  IMAD.IADD R104, R57, 0x1, R105 ;  /* 0x0000000139687824 */ /* 0x000fe400078e0269 */
[----:B------:R-:W-:Y:S01]  /*3520*/  IMAD.WIDE.U32 R20, R59, R20, R98 ;  /* 0x000000143b147225 */ /* 0x000fe200078e0062 */
[----:B------:R2:W-:Y:S01]  /*3530*/  @!P2 STG.E.U8 desc[UR38][R4.64+0x38], R11 ;  /* 0x0000380b0400a986 */ /* 0x0005e2000c101126 */
[----:B------:R-:W-:Y:S05]  /*3540*/  @P1 BRA `(.L_x_97) ;  /* 0x00000000000c1947 */ /* 0x000fea0003800000 */
[----:B------:R-:W2:Y:S02]  /*3550*/  LDG.E.U8 R97, desc[UR38][R106.64+0x39] ;  /* 0x000039266a617981 */ /* 0x000ea4000c1e1100 */
[----:B--2---:R-:W-:-:S05]  /*3560*/  PRMT R11, R97, 0x8880, RZ ;  /* 0x00008880610b7816 */ /* 0x004fca00000000ff */
[----:B------:R-:W-:-:S07]  /*3570*/  IMAD R88, R11, R90, RZ ;  /* 0x0000005a0b587224 */ /* 0x000fce00078e02ff */
.L_x_97:
[----:B------:R-:W-:Y:S05]  /*3580*/  BSYNC B1 ;  /* 0x0000000000017941 */ /* 0x000fea0003800000 */
.L_x_96:
[----:B------:R-:W-:Y:S01]  /*3590*/  @!P1 IMAD R87, R87, R89, R88 ;  /* 0x0000005957579224 */ /* 0x000fe200078e0258 */
[----:B------:R-:W-:Y:S01]  /*35a0*/  IADD3.X R101, R99, R15, R104, P4, P3 ;  /* 0x0000000f63657210 */ /* 0x000fe200027e6468 */
[----:B------:R-:W-:Y:S01]  /*35b0*/  BSSY B1, `(.L_x_98) ;  /* 0x000000d000017945 */ /* 0x000fe20003800000 */
[----:B------:R-:W-:Y:S02]  /*35c0*/  ISETP.GE.AND P3, PT, R108, 0x81, PT ;  /* 0x000000816c00780c */ /* 0x000fe40003f66270 */
[----:B------:R0:W-:Y:S01]  /*35d0*/  @!P1 STG.E.U8 desc[UR38][R4.64+0x39], R87 ;  /* 0x0000395704009986 */ /* 0x0001e2000c101126 */
[----:B------:R-:W-:Y:S02]  /*35e0*/  IADD3 R14, P2, R20, R14, RZ ;  /* 0x0000000e140e7210 */ /* 0x000fe40007f5e0ff */
[----:B------:R-:W-:Y:S02]  /*35f0*/  ISETP.LT.OR P1, PT, R3, 0x1, !P3 ;  /* 0x000000010300780c */ /* 0x000fe40005f21670 */
[----:B------:R-:W-:-:S02]  /*3600*/  ISETP.GE.AND P0, PT, R108, 0x89, PT ;  /* 0x000000896c00780c */ /* 0x000fc40003f06270 */
[----:B------:R-:W-:Y:S02]  /*3610*/  IADD3.X R15, R15, R21, R57, P2, !PT ;  /* 0x000000150f0f7210 */ /* 0x000fe400017fe439 */
[C---:B------:R-:W-:Y:S02]  /*3620*/  ISETP.LT.OR P2, PT, R3.reuse, 0x2, !P3 ;  /* 0x000000020300780c */ /* 0x040fe40005f41670 */
[----:B------:R-:W-:-:S05]  /*3630*/  ISETP.LT.OR P4, PT, R3, 0x1, !P0 ;  /* 0x000000010300780c */ /* 0x000fca0004781670 */
[----:B0-----:R-:W-:Y:S08]  /*3640*/  @P1 BRA `(.L_x_99) ;  /* 0x00000000000c1947 */ /* 0x001ff00003800000 */
[----:B------:R-:W2:Y:S02]  /*3650*/  LDG.E.U8 R97, desc[UR38][R14.64] ;  /* 0x000000260e617981 */ /* 0x000ea4000c1e1100 */
[----:B--23--:R-:W-:-:S05]  /*3660*/  PRMT R5, R97, 0x8880, RZ ;  /* 0x0000888061057816 */ /* 0x00cfca00000000ff */
[----:B------:R-:W-:-:S07]  /*3670*/  IMAD R88, R5, R90, RZ ;  /* 0x0000005a05587224 */ /* 0x000fce00078e02ff */
.L_x_99:
[----:B------:R-:W-:Y:S05]  /*3680*/  BSYNC B1 ;  /* 0x0000000000017941 */ /* 0x000fea0003800000 */
.L_x_98:
[----:B--23--:R-:W-:Y:S01]  /*3690*/  @!P1 IMAD R5, R24, R89, R88 ;  /* 0x0000005918059224 */ /* 0x00cfe200078e0258 */
[----:B------:R-:W-:Y:S04]  /*36a0*/  BSSY B1, `(.L_x_100) ;  /* 0x0000006000017945 */ /* 0x000fe80003800000 */
[----:B------:R0:W-:Y:S01]  /*36b0*/  @!P1 STG.E.U8 desc[UR38][R6.64], R5 ;  /* 0x0000000506009986 */ /* 0x0001e2000c101126 */
[----:B------:R-:W-:Y:S05]  /*36c0*/  @P2 BRA `(.L_x_101) ;  /* 0x00000000000c2947 */ /* 0x000fea0003800000 */
[----:B------:R-:W0:Y:S02]  /*36d0*/  LDG.E.U8 R97, desc[UR38][R14.64+0x1] ;  /* 0x000001260e617981 */ /* 0x000e24000c1e1100 */
[----:B0-----:R-:W-:-:S05]  /*36e0*/  PRMT R5, R97, 0x8880, RZ ;  /* 0x0000888061057816 */ /* 0x001fca00000000ff */
[----:B------:R-:W-:-:S07]  /*36f0*/  IMAD R88, R5, R90, RZ ;  /* 0x0000005a05587224 */ /* 0x000fce00078e02ff */
.L_x_101:
[----:B------:R-:W-:Y:S05]  /*3700*/  BSYNC B1 ;  /* 0x0000000000017941 */ /* 0x000fea0003800000 */
.L_x_100:
[----:B------:R-:W-:Y:S01]  /*3710*/  @!P2 IMAD R25, R25, R89, R88 ;  /* 0x000000591919a224 */ /* 0x000fe200078e0258 */
[----:B------:R-:W-:Y:S04]  /*3720*/  BSSY B1, `(.L_x_102) ;  /* 0x0000006000017945 */ /* 0x000fe80003800000 */
[----:B------:R2:W-:Y:S01]  /*3730*/  @!P2 STG.E.U8 desc[UR38][R6.64+0x1], R25 ;  /* 0x000001190600a986 */ /* 0x0005e2000c101126 */
[----:B------:R-:W-:Y:S05]  /*3740*/  @P4 BRA `(.L_x_103) ;  /* 0x00000000000c4947 */ /* 0x000fea0003800000 */
[----:B------:R-:W0:Y:S02]  /*3750*/  LDG.E.U8 R97, desc[UR38][R100.64] ;  /* 0x0000002664617981 */ /* 0x000e24000c1e1100 */
[----:B0-----:R-:W-:-:S05]  /*3760*/  PRMT R5, R97, 0x8880, RZ ;  /* 0x0000888061057816 */ /* 0x001fca00000000ff */
[----:B------:R-:W-:-:S07]  /*3770*/  IMAD R88, R5, R90, RZ ;  /* 0x0000005a05587224 */ /* 0x000fce00078e02ff */
.L_x_103:
[----:B------:R-:W-:Y:S05]  /*3780*/  BSYNC B1 ;  /* 0x0000000000017941 */ /* 0x000fea0003800000 */
.L_x_102:
[C---:B------:R-:W-:Y:S01]  /*3790*/  ISETP.LT.OR P1, PT, R3.reuse, 0x2, !P0 ;  /* 0x000000020300780c */ /* 0x040fe20004721670 */
[----:B0-----:R-:W-:Y:S01]  /*37a0*/  @!P4 IMAD R5, R26, R89, R88 ;  /* 0x000000591a05c224 */ /* 0x001fe200078e0258 */
[----:B------:R-:W-:Y:S01]  /*37b0*/  BSSY B1, `(.L_x_104) ;  /* 0x0000008000017945 */ /* 0x000fe20003800000 */
[----:B------:R-:W-:-:S03]  /*37c0*/  ISETP.LT.OR P2, PT, R3, 0x9, !P3 ;  /* 0x000000090300780c */ /* 0x000fc60005f41670 */
[----:B------:R0:W-:Y:S01]  /*37d0*/  @!P4 STG.E.U8 desc[UR38][R8.64], R5 ;  /* 0x000000050800c986 */ /* 0x0001e2000c101126 */
[----:B------:R-:W-:-:S06]  /*37e0*/  ISETP.LT.OR P4, PT, R3, 0xa, !P3 ;  /* 0x0000000a0300780c */ /* 0x000fcc0005f81670 */
[----:B------:R-:W-:Y:S07]  /*37f0*/  @P1 BRA `(.L_x_105) ;  /* 0x00000000000c1947 */ /* 0x000fee0003800000 */
[----:B------:R-:W0:Y:S02]  /*3800*/  LDG.E.U8 R97, desc[UR38][R100.64+0x1] ;  /* 0x0000012664617981 */ /* 0x000e24000c1e1100 */
[----:B0-----:R-:W-:-:S05]  /*3810*/  PRMT R5, R97, 0x8880, RZ ;  /* 0x0000888061057816 */ /* 0x001fca00000000ff */
[----:B------:R-:W-:-:S07]  /*3820*/  IMAD R88, R5, R90, RZ ;  /* 0x0000005a05587224 */ /* 0x000fce00078e02ff */
.L_x_105:
[----:B------:R-:W-:Y:S05]  /*3830*/  BSYNC B1 ;  /* 0x0000000000017941 */ /* 0x000fea0003800000 */
.L_x_104:
[----:B------:R-:W-:Y:S01]  /*3840*/  @!P1 IMAD R27, R27, R89, R88 ;  /* 0x000000591b1b9224 */ /* 0x000fe200078e0258 */
[----:B------:R-:W-:Y:S04]  /*3850*/  BSSY B1, `(.L_x_106) ;  /* 0x0000006000017945 */ /* 0x000fe80003800000 */
[----:B------:R3:W-:Y:S01]  /*3860*/  @!P1 STG.E.U8 desc[UR38][R8.64+0x1], R27 ;  /* 0x0000011b08009986 */ /* 0x0007e2000c101126 */
[----:B------:R-:W-:Y:S05]  /*3870*/  @P2 BRA `(.L_x_107) ;  /* 0x00000000000c2947 */ /* 0x000fea0003800000 */
[----:B------:R-:W0:Y:S02]  /*3880*/  LDG.E.U8 R97, desc[UR38][R14.64+0x8] ;  /* 0x000008260e617981 */ /* 0x000e24000c1e1100 */
[----:B0-----:R-:W-:-:S05]  /*3890*/  PRMT R5, R97, 0x8880, RZ ;  /* 0x0000888061057816 */ /* 0x001fca00000000ff */
[----:B------:R-:W-:-:S07]  /*38a0*/  IMAD R88, R5, R90, RZ ;  /* 0x0000005a05587224 */ /* 0x000fce00078e02ff */
.L_x_107:
[----:B------:R-:W-:Y:S05]  /*38b0*/  BSYNC B1 ;  /* 0x0000000000017941 */ /* 0x000fea0003800000 */
.L_x_106:
[----:B0-----:R-:W-:Y:S01]  /*38c0*/  @!P2 IMAD R5, R28, R89, R88 ;  /* 0x000000591c05a224 */ /* 0x001fe200078e0258 */
[----:B------:R-:W-:Y:S04]  /*38d0*/  BSSY B1, `(.L_x_108) ;  /* 0x0000006000017945 */ /* 0x000fe80003800000 */
[----:B------:R0:W-:Y:S01]  /*38e0*/  @!P2 STG.E.U8 desc[UR38][R6.64+0x8], R5 ;  /* 0x000008050600a986 */ /* 0x0001e2000c101126 */
[----:B------:R-:W-:Y:S05]  /*38f0*/  @P4 BRA `(.L_x_109) ;  /* 0x00000000000c4947 */ /* 0x000fea0003800000 */
[----:B------:R-:W0:Y:S02]  /*3900*/  LDG.E.U8 R97, desc[UR38][R14.64+0x9] ;  /* 0x000009260e617981 */ /* 0x000e24000c1e1100 */
[----:B0-----:R-:W-:-:S05]  /*3910*/  PRMT R5, R97, 0x8880, RZ ;  /* 0x0000888061057816 */ /* 0x001fca00000000ff */
[----:B------:R-:W-:-:S07]  /*3920*/  IMAD R88, R5, R90, RZ ;  /* 0x0000005a05587224 */ /* 0x000fce00078e02ff */
.L_x_109:
[----:B------:R-:W-:Y:S05]  /*3930*/  BSYNC B1 ;  /* 0x0000000000017941 */ /* 0x000fea0003800000 */
.L_x_108:
[----:B------:R-:W-:Y:S01]  /*3940*/  ISETP.LT.OR P1, PT, R3, 0x9, !P0 ;  /* 0x000000090300780c */ /* 0x000fe20004721670 */
[----:B------:R-:W-:Y:S01]  /*3950*/  @!P4 IMAD R29, R29, R89, R88 ;  /* 0x000000591d1dc224 */ /* 0x000fe200078e0258 */
        /* <DEDUP_REMOVED lines=8> */
.L_x_111:
[----:B------:R-:W-:Y:S05]  /*39e0*/  BSYNC B1 ;  /* 0x0000000000017941 */ /* 0x000fea0003800000 */
.L_x_110:
[----:B0-----:R-:W-:Y:S01]  /*39f0*/  @!P1 IMAD R5, R30, R89, R88 ;  /* 0x000000591e059224 */ /* 0x001fe200078e0258 */
[----:B------:R-:W-:Y:S04]  /*3a00*/  BSSY B1, `(.L_x_112) ;  /* 0x0000006000017945 */ /* 0x000fe80003800000 */
[----:B------:R0:W-:Y:S01]  /*3a10*/  @!P1 STG.E.U8 desc[UR38][R8.64+0x8], R5 ;  /* 0x0000080508009986 */ /* 0x0001e2000c101126 */
[----:B------:R-:W-:Y:S05]  /*3a20*/  @P2 BRA `(.L_x_113) ;  /* 0x00000000000c2947 */ /* 0x000fea0003800000 */
[----:B------:R-:W0:Y:S02]  /*3a30*/  LDG.E.U8 R97, desc[UR38][R100.64+0x9] ;  /* 0x0000092664617981 */ /* 0x000e24000c1e1100 */
[----:B0-----:R-:W-:-:S05]  /*3a40*/  PRMT R5, R97, 0x8880, RZ ;  /* 0x0000888061057816 */ /* 0x001fca00000000ff */
[----:B------:R-:W-:-:S07]  /*3a50*/  IMAD R88, R5, R90, RZ ;  /* 0x0000005a05587224 */ /* 0x000fce00078e02ff */
.L_x_113:
[----:B------:R-:W-:Y:S05]  /*3a60*/  BSYNC B1 ;  /* 0x0000000000017941 */ /* 0x000fea0003800000 */
.L_x_112:
[----:B------:R-:W-:Y:S01]  /*3a70*/  @!P2 IMAD R31, R31, R89, R88 ;  /* 0x000000591f1fa224 */ /* 0x000fe200078e0258 */
[----:B------:R-:W-:Y:S04]  /*3a80*/  BSSY B1, `(.L_x_114) ;  /* 0x0000006000017945 */ /* 0x000fe80003800000 */
[----:B------:R0:W-:Y:S01]  /*3a90*/  @!P2 STG.E.U8 desc[UR38][R8.64+0x9], R31 ;  /* 0x0000091f0800a986 */ /* 0x0001e2000c101126 */
[----:B------:R-:W-:Y:S05]  /*3aa0*/  @P4 BRA `(.L_x_115) ;  /* 0x00000000000c4947 */ /* 0x000fea0003800000 */
[----:B------:R-:W0:Y:S02]  /*3ab0*/  LDG.E.U8 R97, desc[UR38][R14.64+0x10] ;  /* 0x000010260e617981 */ /* 0x000e24000c1e1100 */
[----:B0-----:R-:W-:-:S05]  /*3ac0*/  PRMT R5, R97, 0x8880, RZ ;  /* 0x0000888061057816 */ /* 0x001fca00000000ff */
[----:B------:R-:W-:-:S07]  /*3ad0*/  IMAD R88, R5, R90, RZ ;  /* 0x0000005a05587224 */ /* 0x000fce00078e02ff */
.L_x_115:
[----:B------:R-:W-:Y:S05]  /*3ae0*/  BSYNC B1 ;  /* 0x0000000000017941 */ /* 0x000fea0003800000 */
.L_x_114:
        /* <DEDUP_REMOVED lines=10> */
.L_x_117:
[----:B------:R-:W-:Y:S05]  /*3b90*/  BSYNC B1 ;  /* 0x0000000000017941 */ /* 0x000fea0003800000 */
.L_x_116:
[----:B------:R-:W-:Y:S01]  /*3ba0*/  @!P1 IMAD R33, R33, R89, R88 ;  /* 0x0000005921219224 */ /* 0x000fe200078e0258 */
[----:B------:R-:W-:Y:S04]  /*3bb0*/  BSSY B1, `(.L_x_118) ;  /* 0x0000006000017945 */ /* 0x000fe80003800000 */
[----:B------:R0:W-:Y:S01]  /*3bc0*/  @!P1 STG.E.U8 desc[UR38][R6.64+0x11], R33 ;  /* 0x0000112106009986 */ /* 0x0001e2000c101126 */
[----:B------:R-:W-:Y:S05]  /*3bd0*/  @P2 BRA `(.L_x_119) ;  /* 0x00000000000c2947 */ /* 0x000fea0003800000 */
[----:B------:R-:W0:Y:S02]  /*3be0*/  LDG.E.U8 R97, desc[UR38][R100.64+0x10] ;  /* 0x0000102664617981 */ /* 0x000e24000c1e1100 */
[----:B0-----:R-:W-:-:S05]  /*3bf0*/  PRMT R5, R97, 0x8880, RZ ;  /* 0x0000888061057816 */ /* 0x001fca00000000ff */
[----:B------:R-:W-:-:S07]  /*3c00*/  IMAD R88, R5, R90, RZ ;  /* 0x0000005a05587224 */ /* 0x000fce00078e02ff */
.L_x_119:
[----:B------:R-:W-:Y:S05]  /*3c10*/  BSYNC B1 ;  /* 0x0000000000017941 */ /* 0x000fea0003800000 */
.L_x_118:
[----:B0-----:R-:W-:Y:S01]  /*3c20*/  @!P2 IMAD R5, R34, R89, R88 ;  /* 0x000000592205a224 */ /* 0x001fe200078e0258 */
[----:B------:R-:W-:Y:S04]  /*3c30*/  BSSY B1, `(.L_x_120) ;  /* 0x0000006000017945 */ /* 0x000fe80003800000 */
[----:B------:R0:W-:Y:S01]  /*3c40*/  @!P2 STG.E.U8 desc[UR38][R8.64+0x10], R5 ;  /* 0x000010050800a986 */ /* 0x0001e2000c101126 */
[----:B------:R-:W-:Y:S05]  /*3c50*/  @P4 BRA `(.L_x_121) ;  /* 0x00000000000c4947 */ /* 0x000fea0003800000 */
[----:B------:R-:W0:Y:S02]  /*3c60*/  LDG.E.U8 R97, desc[UR38][R100.64+0x11] ;  /* 0x0000112664617981 */ /* 0x000e24000c1e1100 */
[----:B0-----:R-:W-:-:S05]  /*3c70*/  PRMT R5, R97, 0x8880, RZ ;  /* 0x0000888061057816 */ /* 0x001fca00000000ff */
[----:B------:R-:W-:-:S07]  /*3c80*/  IMAD R88, R5, R90, RZ ;  /* 0x0000005a05587224 */ /* 0x000fce00078e02ff */
.L_x_121:
[----:B------:R-:W-:Y:S05]  /*3c90*/  BSYNC B1 ;  /* 0x0000000000017941 */ /* 0x000fea0003800000 */
.L_x_120:
        /* <DEDUP_REMOVED lines=10> */
.L_x_123:
[----:B------:R-:W-:Y:S05]  /*3d40*/  BSYNC B1 ;  /* 0x0000000000017941 */ /* 0x000fea0003800000 */
.L_x_122:
[----:B0-----:R-:W-:Y:S01]  /*3d50*/  @!P1 IMAD R5, R36, R89, R88 ;  /* 0x0000005924059224 */ /* 0x001fe200078e0258 */
[----:B------:R-:W-:Y:S04]  /*3d60*/  BSSY B1, `(.L_x_124) ;  /* 0x0000006000017945 */ /* 0x000fe80003800000 */
[----:B------:R0:W-:Y:S01]  /*3d70*/  @!P1 STG.E.U8 desc[UR38][R6.64+0x18], R5 ;  /* 0x0000180506009986 */ /* 0x0001e2000c101126 */
[----:B------:R-:W-:Y:S05]  /*3d80*/  @P2 BRA `(.L_x_125) ;  /* 0x00000000000c2947 */ /* 0x000fea0003800000 */
[----:B------:R-:W0:Y:S02]  /*3d90*/  LDG.E.U8 R97, desc[UR38][R14.64+0x19] ;  /* 0x000019260e617981 */ /* 0x000e24000c1e1100 */
[----:B0-----:R-:W-:-:S05]  /*3da0*/  PRMT R5, R97, 0x8880, RZ ;  /* 0x0000888061057816 */ /* 0x001fca00000000ff */
[----:B------:R-:W-:-:S07]  /*3db0*/  IMAD R88, R5, R90, RZ ;  /* 0x0000005a05587224 */ /* 0x000fce00078e02ff */
.L_x_125:
[----:B------:R-:W-:Y:S05]  /*3dc0*/  BSYNC B1 ;  /* 0x0000000000017941 */ /* 0x000fea0003800000 */
.L_x_124:
[----:B------:R-:W-:Y:S01]  /*3dd0*/  @!P2 IMAD R37, R37, R89, R88 ;  /* 0x000000592525a224 */ /* 0x000fe200078e0258 */
[----:B------:R-:W-:Y:S04]  /*3de0*/  BSSY B1, `(.L_x_126) ;  /* 0x0000006000017945 */ /* 0x000fe80003800000 */
[----:B------:R0:W-:Y:S01]  /*3df0*/  @!P2 STG.E.U8 desc[UR38][R6.64+0x19], R37 ;  /* 0x000019250600a986 */ /* 0x0001e2000c101126 */
[----:B------:R-:W-:Y:S05]  /*3e00*/  @P4 BRA `(.L_x_127) ;  /* 0x00000000000c4947 */ /* 0x000fea0003800000 */
[----:B------:R-:W0:Y:S02]  /*3e10*/  LDG.E.U8 R97, desc[UR38][R100.64+0x18] ;  /* 0x0000182664617981 */ /* 0x000e24000c1e1100 */
[----:B0-----:R-:W-:-:S05]  /*3e20*/  PRMT R5, R97, 0x8880, RZ ;  /* 0x0000888061057816 */ /* 0x001fca00000000ff */
[----:B------:R-:W-:-:S07]  /*3e30*/  IMAD R88, R5, R90, RZ ;  /* 0x0000005a05587224 */ /* 0x000fce00078e02ff */
.L_x_127:
[----:B------:R-:W-:Y:S05]  /*3e40*/  BSYNC B1 ;  /* 0x0000000000017941 */ /* 0x000fea0003800000 */
.L_x_126:
        /* <DEDUP_REMOVED lines=10> */
.L_x_129:
[----:B------:R-:W-:Y:S05]  /*3ef0*/  BSYNC B1 ;  /* 0x0000000000017941 */ /* 0x000fea0003800000 */
.L_x_128:
[----:B------:R-:W-:Y:S01]  /*3f00*/  @!P1 IMAD R39, R39, R89, R88 ;  /* 0x0000005927279224 */ /* 0x000fe200078e0258 */
[----:B------:R-:W-:Y:S04]  /*3f10*/  BSSY B1, `(.L_x_130) ;  /* 0x0000006000017945 */ /* 0x000fe80003800000 */
[----:B------:R0:W-:Y:S01]  /*3f20*/  @!P1 STG.E.U8 desc[UR38][R8.64+0x19], R39 ;  /* 0x0000192708009986 */ /* 0x0001e2000c101126 */
[----:B------:R-:W-:Y:S05]  /*3f30*/  @P2 BRA `(.L_x_131) ;  /* 0x00000000000c2947 */ /* 0x000fea0003800000 */
[----:B------:R-:W0:Y:S02]  /*3f40*/  LDG.E.U8 R97, desc[UR38][R14.64+0x20] ;  /* 0x000020260e617981 */ /* 0x000e24000c1e1100 */
[----:B0-----:R-:W-:-:S05]  /*3f50*/  PRMT R5, R97, 0x8880, RZ ;  /* 0x0000888061057816 */ /* 0x001fca00000000ff */
[----:B------:R-:W-:-:S07]  /*3f60*/  IMAD R88, R5, R90, RZ ;  /* 0x0000005a05587224 */ /* 0x000fce00078e02ff */
.L_x_131:
[----:B------:R-:W-:Y:S05]  /*3f70*/  BSYNC B1 ;  /* 0x0000000000017941 */ /* 0x000fea0003800000 */
.L_x_130:
[----:B0-----:R-:W-:Y:S01]  /*3f80*/  @!P2 IMAD R5, R40, R89, R88 ;  /* 0x000000592805a224 */ /* 0x001fe200078e0258 */
[----:B------:R-:W-:Y:S04]  /*3f90*/  BSSY B1, `(.L_x_132) ;  /* 0x0000006000017945 */ /* 0x000fe80003800000 */
[----:B------:R0:W-:Y:S01]  /*3fa0*/  @!P2 STG.E.U8 desc[UR38][R6.64+0x20], R5 ;  /* 0x000020050600a986 */ /* 0x0001e2000c101126 */
[----:B------:R-:W-:Y:S05]  /*3fb0*/  @P4 BRA `(.L_x_133) ;  /* 0x00000000000c4947 */ /* 0x000fea0003800000 */
[----:B------:R-:W0:Y:S02]  /*3fc0*/  LDG.E.U8 R97, desc[UR38][R14.64+0x21] ;  /* 0x000021260e617981 */ /* 0x000e24000c1e1100 */
[----:B0-----:R-:W-:-:S05]  /*3fd0*/  PRMT R5, R97, 0x8880, RZ ;  /* 0x0000888061057816 */ /* 0x001fca00000000ff */
[----:B------:R-:W-:-:S07]  /*3fe0*/  IMAD R88, R5, R90, RZ ;  /* 0x0000005a05587224 */ /* 0x000fce00078e02ff */
.L_x_133:
[----:B------:R-:W-:Y:S05]  /*3ff0*/  BSYNC B1 ;  /* 0x0000000000017941 */ /* 0x000fea0003800000 */
.L_x_132:
        /* <DEDUP_REMOVED lines=10> */
.L_x_135:
[----:B------:R-:W-:Y:S05]  /*40a0*/  BSYNC B1 ;  /* 0x0000000000017941 */ /* 0x000fea0003800000 */
.L_x_134:
[----:B0-----:R-:W-:Y:S01]  /*40b0*/  @!P1 IMAD R5, R42, R89, R88 ;  /* 0x000000592a059224 */ /* 0x001fe200078e0258 */
[----:B------:R-:W-:Y:S04]  /*40c0*/  BSSY B1, `(.L_x_136) ;  /* 0x0000006000017945 */ /* 0x000fe80003800000 */
[----:B------:R0:W-:Y:S01]  /*40d0*/  @!P1 STG.E.U8 desc[UR38][R8.64+0x20], R5 ;  /* 0x0000200508009986 */ /* 0x0001e2000c101126 */
[----:B------:R-:W-:Y:S05]  /*40e0*/  @P2 BRA `(.L_x_137) ;  /* 0x00000000000c2947 */ /* 0x000fea0003800000 */
[----:B------:R-:W0:Y:S02]  /*40f0*/  LDG.E.U8 R97, desc[UR38][R100.64+0x21] ;  /* 0x0000212664617981 */ /* 0x000e24000c1e1100 */
[----:B0-----:R-:W-:-:S05]  /*4100*/  PRMT R5, R97, 0x8880, RZ ;  /* 0x0000888061057816 */ /* 0x001fca00000000ff */
[----:B------:R-:W-:-:S07]  /*4110*/  IMAD R88, R5, R90, RZ ;  /* 0x0000005a05587224 */ /* 0x000fce00078e02ff */
.L_x_137:
[----:B------:R-:W-:Y:S05]  /*4120*/  BSYNC B1 ;  /* 0x0000000000017941 */ /* 0x000fea0003800000 */
.L_x_136:
[----:B------:R-:W-:Y:S01]  /*4130*/  @!P2 IMAD R43, R43, R89, R88 ;  /* 0x000000592b2ba224 */ /* 0x000fe200078e0258 */
[----:B------:R-:W-:Y:S04]  /*4140*/  BSSY B1, `(.L_x_138) ;  /* 0x0000006000017945 */ /* 0x000fe80003800000 */
[----:B------:R0:W-:Y:S01]  /*4150*/  @!P2 STG.E.U8 desc[UR38][R8.64+0x21], R43 ;  /* 0x0000212b0800a986 */ /* 0x0001e2000c101126 */
[----:B------:R-:W-:Y:S05]  /*4160*/  @P4 BRA `(.L_x_139) ;  /* 0x00000000000c4947 */ /* 0x000fea0003800000 */
[----:B------:R-:W0:Y:S02]  /*4170*/  LDG.E.U8 R97, desc[UR38][R14.64+0x28] ;  /* 0x000028260e617981 */ /* 0x000e24000c1e1100 */
[----:B0-----:R-:W-:-:S05]  /*4180*/  PRMT R5, R97, 0x8880, RZ ;  /* 0x0000888061057816 */ /* 0x001fca00000000ff */
[----:B------:R-:W-:-:S07]  /*4190*/  IMAD R88, R5, R90, RZ ;  /* 0x0000005a05587224 */ /* 0x000fce00078e02ff */
.L_x_139:
[----:B------:R-:W-:Y:S05]  /*41a0*/  BSYNC B1 ;  /* 0x0000000000017941 */ /* 0x000fea0003800000 */
.L_x_138:
        /* <DEDUP_REMOVED lines=10> */
.L_x_141:
[----:B------:R-:W-:Y:S05]  /*4250*/  BSYNC B1 ;  /* 0x0000000000017941 */ /* 0x000fea0003800000 */
.L_x_140:
[----:B------:R-:W-:Y:S01]  /*4260*/  @!P1 IMAD R45, R45, R89, R88 ;  /* 0x000000592d2d9224 */ /* 0x000fe200078e0258 */
[----:B------:R-:W-:Y:S04]  /*4270*/  BSSY B1, `(.L_x_142) ;  /* 0x0000006000017945 */ /* 0x000fe80003800000 */
[----:B------:R0:W-:Y:S01]  /*4280*/  @!P1 STG.E.U8 desc[UR38][R6.64+0x29], R45 ;  /* 0x0000292d06009986 */ /* 0x0001e2000c101126 */
[----:B------:R-:W-:Y:S05]  /*4290*/  @P2 BRA `(.L_x_143) ;  /* 0x00000000000c2947 */ /* 0x000fea0003800000 */
[----:B------:R-:W0:Y:S02]  /*42a0*/  LDG.E.U8 R97, desc[UR38][R100.64+0x28] ;  /* 0x0000282664617981 */ /* 0x000e24000c1e1100 */
[----:B0-----:R-:W-:-:S05]  /*42b0*/  PRMT R5, R97, 0x8880, RZ ;  /* 0x0000888061057816 */ /* 0x001fca00000000ff */
[----:B------:R-:W-:-:S07]  /*42c0*/  IMAD R88, R5, R90, RZ ;  /* 0x0000005a05587224 */ /* 0x000fce00078e02ff */
.L_x_143:
[----:B------:R-:W-:Y:S05]  /*42d0*/  BSYNC B1 ;  /* 0x0000000000017941 */ /* 0x000fea0003800000 */
.L_x_142:
[----:B0-----:R-:W-:Y:S01]  /*42e0*/  @!P2 IMAD R5, R46, R89, R88 ;  /* 0x000000592e05a224 */ /* 0x001fe200078e0258 */
[----:B------:R-:W-:Y:S04]  /*42f0*/  BSSY B1, `(.L_x_144) ;  /* 0x0000006000017945 */ /* 0x000fe80003800000 */
[----:B------:R0:W-:Y:S01]  /*4300*/  @!P2 STG.E.U8 desc[UR38][R8.64+0x28], R5 ;  /* 0x000028050800a986 */ /* 0x0001e2000c101126 */
[----:B------:R-:W-:Y:S05]  /*4310*/  @P4 BRA `(.L_x_145) ;  /* 0x00000000000c4947 */ /* 0x000fea0003800000 */
[----:B------:R-:W0:Y:S02]  /*4320*/  LDG.E.U8 R97, desc[UR38][R100.64+0x29] ;  /* 0x0000292664617981 */ /* 0x000e24000c1e1100 */
[----:B0-----:R-:W-:-:S05]  /*4330*/  PRMT R5, R97, 0x8880, RZ ;  /* 0x0000888061057816 */ /* 0x001fca00000000ff */
[----:B------:R-:W-:-:S07]  /*4340*/  IMAD R88, R5, R90, RZ ;  /* 0x0000005a05587224 */ /* 0x000fce00078e02ff */
.L_x_145:
[----:B------:R-:W-:Y:S05]  /*4350*/  BSYNC B1 ;  /* 0x0000000000017941 */ /* 0x000fea0003800000 */
.L_x_144:
        /* <DEDUP_REMOVED lines=10> */
.L_x_147:
[----:B------:R-:W-:Y:S05]  /*4400*/  BSYNC B1 ;  /* 0x0000000000017941 */ /* 0x000fea0003800000 */
.L_x_146:
[----:B0-----:R-:W-:Y:S01]  /*4410*/  @!P1 IMAD R5, R48, R89, R88 ;  /* 0x0000005930059224 */ /* 0x001fe200078e0258 */
[----:B------:R-:W-:Y:S04]  /*4420*/  BSSY B1, `(.L_x_148) ;  /* 0x0000006000017945 */ /* 0x000fe80003800000 */
[----:B------:R0:W-:Y:S01]  /*4430*/  @!P1 STG.E.U8 desc[UR38][R6.64+0x30], R5 ;  /* 0x0000300506009986 */ /* 0x0001e2000c101126 */
[----:B------:R-:W-:Y:S05]  /*4440*/  @P2 BRA `(.L_x_149) ;  /* 0x00000000000c2947 */ /* 0x000fea0003800000 */
[----:B------:R-:W0:Y:S02]  /*4450*/  LDG.E.U8 R97, desc[UR38][R14.64+0x31] ;  /* 0x000031260e617981 */ /* 0x000e24000c1e1100 */
[----:B0-----:R-:W-:-:S05]  /*4460*/  PRMT R5, R97, 0x8880, RZ ;  /* 0x0000888061057816 */ /* 0x001fca00000000ff */
[----:B------:R-:W-:-:S07]  /*4470*/  IMAD R88, R5, R90, RZ ;  /* 0x0000005a05587224 */ /* 0x000fce00078e02ff */
.L_x_149:
[----:B------:R-:W-:Y:S05]  /*4480*/  BSYNC B1 ;  /* 0x0000000000017941 */ /* 0x000fea0003800000 */
.L_x_148:
[----:B------:R-:W-:Y:S01]  /*4490*/  @!P2 IMAD R49, R49, R89, R88 ;  /* 0x000000593131a224 */ /* 0x000fe200078e0258 */
[----:B------:R-:W-:Y:S04]  /*44a0*/  BSSY B1, `(.L_x_150) ;  /* 0x0000006000017945 */ /* 0x000fe80003800000 */
[----:B------:R0:W-:Y:S01]  /*44b0*/  @!P2 STG.E.U8 desc[UR38][R6.64+0x31], R49 ;  /* 0x000031310600a986 */ /* 0x0001e2000c101126 */
[----:B------:R-:W-:Y:S05]  /*44c0*/  @P4 BRA `(.L_x_151) ;  /* 0x00000000000c4947 */ /* 0x000fea0003800000 */
[----:B------:R-:W0:Y:S02]  /*44d0*/  LDG.E.U8 R97, desc[UR38][R100.64+0x30] ;  /* 0x0000302664617981 */ /* 0x000e24000c1e1100 */
[----:B0-----:R-:W-:-:S05]  /*44e0*/  PRMT R5, R97, 0x8880, RZ ;  /* 0x0000888061057816 */ /* 0x001fca00000000ff */
[----:B------:R-:W-:-:S07]  /*44f0*/  IMAD R88, R5, R90, RZ ;  /* 0x0000005a05587224 */ /* 0x000fce00078e02ff */
.L_x_151:
[----:B------:R-:W-:Y:S05]  /*4500*/  BSYNC B1 ;  /* 0x0000000000017941 */ /* 0x000fea0003800000 */
.L_x_150:
[C---:B------:R-:W-:Y:S01]  /*4510*/  ISETP.LT.OR P1, PT, R3.reuse, 0x32, !P0 ;  /* 0x000000320300780c */ /* 0x040fe20004721670 */
[----:B0-----:R-:W-:Y:S01]  /*4520*/  @!P4 IMAD R5, R50, R89, R88 ;  /* 0x000000593205c224 */ /* 0x001fe200078e0258 */
[----:B------:R-:W-:Y:S01]  /*4530*/  BSSY B1, `(.L_x_152) ;  /* 0x0000009000017945 */ /* 0x000fe20003800000 */
[C---:B------:R-:W-:Y:S02]  /*4540*/  ISETP.LT.OR P2, PT, R3.reuse, 0x39, !P3 ;  /* 0x000000390300780c */ /* 0x040fe40005f41670 */
[C---:B------:R-:W-:Y:S01]  /*4550*/  ISETP.LT.OR P3, PT, R3.reuse, 0x3a, !P3 ;  /* 0x0000003a0300780c */ /* 0x040fe20005f61670 */
[----:B------:R0:W-:Y:S01]  /*4560*/  @!P4 STG.E.U8 desc[UR38][R8.64+0x30], R5 ;  /* 0x000030050800c986 */ /* 0x0001e2000c101126 */
[----:B------:R-:W-:-:S06]  /*4570*/  ISETP.LT.OR P4, PT, R3, 0x39, !P0 ;  /* 0x000000390300780c */ /* 0x000fcc0004781670 */
[----:B------:R-:W-:Y:S07]  /*4580*/  @P1 BRA `(.L_x_153) ;  /* 0x00000000000c1947 */ /* 0x000fee0003800000 */
[----:B------:R-:W0:Y:S02]  /*4590*/  LDG.E.U8 R97, desc[UR38][R100.64+0x31] ;  /* 0x0000312664617981 */ /* 0x000e24000c1e1100 */
[----:B0-----:R-:W-:-:S05]  /*45a0*/  PRMT R5, R97, 0x8880, RZ ;  /* 0x0000888061057816 */ /* 0x001fca00000000ff */
[----:B------:R-:W-:-:S07]  /*45b0*/  IMAD R88, R5, R90, RZ ;  /* 0x0000005a05587224 */ /* 0x000fce00078e02ff */
.L_x_153:
[----:B------:R-:W-:Y:S05]  /*45c0*/  BSYNC B1 ;  /* 0x0000000000017941 */ /* 0x000fea0003800000 */
.L_x_152:
[----:B------:R-:W-:Y:S01]  /*45d0*/  @!P1 IMAD R51, R51, R89, R88 ;  /* 0x0000005933339224 */ /* 0x000fe200078e0258 */
[----:B------:R-:W-:Y:S04]  /*45e0*/  BSSY B1, `(.L_x_154) ;  /* 0x0000006000017945 */ /* 0x000fe80003800000 */
[----:B------:R0:W-:Y:S01]  /*45f0*/  @!P1 STG.E.U8 desc[UR38][R8.64+0x31], R51 ;  /* 0x0000313308009986 */ /* 0x0001e2000c101126 */
[----:B------:R-:W-:Y:S05]  /*4600*/  @P2 BRA `(.L_x_155) ;  /* 0x00000000000c2947 */ /* 0x000fea0003800000 */
[----:B------:R-:W0:Y:S02]  /*4610*/  LDG.E.U8 R97, desc[UR38][R14.64+0x38] ;  /* 0x000038260e617981 */ /* 0x000e24000c1e1100 */
[----:B0-----:R-:W-:-:S05]  /*4620*/  PRMT R5, R97, 0x8880, RZ ;  /* 0x0000888061057816 */ /* 0x001fca00000000ff */
[----:B------:R-:W-:-:S07]  /*4630*/  IMAD R88, R5, R90, RZ ;  /* 0x0000005a05587224 */ /* 0x000fce00078e02ff */
.L_x_155:
[----:B------:R-:W-:Y:S05]  /*4640*/  BSYNC B1 ;  /* 0x0000000000017941 */ /* 0x000fea0003800000 */
.L_x_154:
[----:B0-----:R-:W-:Y:S01]  /*4650*/  @!P2 IMAD R5, R52, R89, R88 ;  /* 0x000000593405a224 */ /* 0x001fe200078e0258 */
[----:B------:R-:W-:Y:S04]  /*4660*/  BSSY B1, `(.L_x_156) ;  /* 0x0000006000017945 */ /* 0x000fe80003800000 */
[----:B------:R0:W-:Y:S01]  /*4670*/  @!P2 STG.E.U8 desc[UR38][R6.64+0x38], R5 ;  /* 0x000038050600a986 */ /* 0x0001e2000c101126 */
[----:B------:R-:W-:Y:S05]  /*4680*/  @P3 BRA `(.L_x_157) ;  /* 0x00000000000c3947 */ /* 0x000fea0003800000 */
[----:B------:R-:W0:Y:S02]  /*4690*/  LDG.E.U8 R97, desc[UR38][R14.64+0x39] ;  /* 0x000039260e617981 */ /* 0x000e24000c1e1100 */
[----:B0-----:R-:W-:-:S05]  /*46a0*/  PRMT R5, R97, 0x8880, RZ ;  /* 0x0000888061057816 */ /* 0x001fca00000000ff */
[----:B------:R-:W-:-:S07]  /*46b0*/  IMAD R88, R5, R90, RZ ;  /* 0x0000005a05587224 */ /* 0x000fce00078e02ff */
.L_x_157:
[----:B------:R-:W-:Y:S05]  /*46c0*/  BSYNC B1 ;  /* 0x0000000000017941 */ /* 0x000fea0003800000 */
.L_x_156:
[----:B------:R-:W-:Y:S01]  /*46d0*/  @!P3 IMAD R53, R53, R89, R88 ;  /* 0x000000593535b224 */ /* 0x000fe200078e0258 */
[----:B------:R-:W-:Y:S04]  /*46e0*/  BSSY B1, `(.L_x_158) ;  /* 0x0000006000017945 */ /* 0x000fe80003800000 */
[----:B------:R0:W-:Y:S01]  /*46f0*/  @!P3 STG.E.U8 desc[UR38][R6.64+0x39], R53 ;  /* 0x000039350600b986 */ /* 0x0001e2000c101126 */
[----:B------:R-:W-:Y:S05]  /*4700*/  @P4 BRA `(.L_x_159) ;  /* 0x00000000000c4947 */ /* 0x000fea0003800000 */
[----:B------:R-:W0:Y:S02]  /*4710*/  LDG.E.U8 R97, desc[UR38][R100.64+0x38] ;  /* 0x0000382664617981 */ /* 0x000e24000c1e1100 */
[----:B0-----:R-:W-:-:S05]  /*4720*/  PRMT R5, R97, 0x8880, RZ ;  /* 0x0000888061057816 */ /* 0x001fca00000000ff */
[----:B------:R-:W-:-:S07]  /*4730*/  IMAD R88, R5, R90, RZ ;  /* 0x0000005a05587224 */ /* 0x000fce00078e02ff */
.L_x_159:
[----:B------:R-:W-:Y:S05]  /*4740*/  BSYNC B1 ;  /* 0x0000000000017941 */ /* 0x000fea0003800000 */
.L_x_158:
[----:B0-----:R-:W-:Y:S01]  /*4750*/  @!P4 IMAD R5, R54, R89, R88 ;  /* 0x000000593605c224 */ /* 0x001fe200078e0258 */
[----:B------:R-:W-:Y:S01]  /*4760*/  ISETP.LT.OR P0, PT, R3, 0x3a, !P0 ;  /* 0x0000003a0300780c */ /* 0x000fe20004701670 */
[----:B------:R-:W-:Y:S03]  /*4770*/  BSSY B1, `(.L_x_160) ;  /* 0x0000006000017945 */ /* 0x000fe60003800000 */
[----:B------:R0:W-:Y:S09]  /*4780*/  @!P4 STG.E.U8 desc[UR38][R8.64+0x38], R5 ;  /* 0x000038050800c986 */ /* 0x0001f2000c101126 */
[----:B------:R-:W-:Y:S05]  /*4790*/  @P0 BRA `(.L_x_161) ;  /* 0x00000000000c0947 */ /* 0x000fea0003800000 */
[----:B------:R-:W5:Y:S02]  /*47a0*/  LDG.E.U8 R97, desc[UR38][R100.64+0x39] ;  /* 0x0000392664617981 */ /* 0x000f64000c1e1100 */
[----:B-----5:R-:W-:-:S05]  /*47b0*/  PRMT R3, R97, 0x8880, RZ ;  /* 0x0000888061037816 */ /* 0x020fca00000000ff */
[----:B------:R-:W-:-:S07]  /*47c0*/  IMAD R88, R3, R90, RZ ;  /* 0x0000005a03587224 */ /* 0x000fce00078e02ff */
.L_x_161:
[----:B------:R-:W-:Y:S05]  /*47d0*/  BSYNC B1 ;  /* 0x0000000000017941 */ /* 0x000fea0003800000 */
.L_x_160:
[----:B------:R-:W-:Y:S01]  /*47e0*/  IMAD R55, R55, R89, R88 ;  /* 0x0000005937377224 */ /* 0x000fe200078e0258 */
[----:B------:R-:W-:Y:S06]  /*47f0*/  @P0 BRA `(.L_x_162) ;  /* 0x0000000c00180947 */ /* 0x000fec0003800000 */
[----:B------:R0:W-:Y:S01]  /*4800*/  STG.E.U8 desc[UR38][R8.64+0x39], R55 ;  /* 0x0000393708007986 */ /* 0x0001e2000c101126 */
[----:B------:R-:W-:Y:S05]  /*4810*/  BRA `(.L_x_162) ;  /* 0x0000000c00107947 */ /* 0x000fea0003800000 */
.L_x_33:
[C---:B------:R-:W-:Y:S02]  /*4820*/  ISETP.GE.AND P2, PT, R108.reuse, 0x1, PT ;  /* 0x000000016c00780c */ /* 0x040fe40003f46270 */
[----:B------:R-:W-:Y:S02]  /*4830*/  ISETP.GE.AND P1, PT, R108, 0x9, PT ;  /* 0x000000096c00780c */ /* 0x000fe40003f26270 */
[C---:B------:R-:W-:Y:S02]  /*4840*/  ISETP.LT.OR P0, PT, R3.reuse, 0x1, !P2 ;  /* 0x000000010300780c */ /* 0x040fe40005701670 */
[C---:B------:R-:W-:Y:S02]  /*4850*/  ISETP.LT.OR P3, PT, R3.reuse, 0x2, !P2 ;  /* 0x000000020300780c */ /* 0x040fe40005761670 */
[----:B------:R-:W-:-:S09]  /*4860*/  ISETP.LT.OR P4, PT, R3, 0x1, !P1 ;  /* 0x000000010300780c */ /* 0x000fd20004f81670 */
[-C--:B------:R-:W-:Y:S02]  /*4870*/  @!P0 IMAD R11, R56, R89.reuse, RZ ;  /* 0x00000059380b8224 */ /* 0x080fe400078e02ff */
[-C--:B------:R-:W-:Y:S02]  /*4880*/  @!P3 IMAD R57, R57, R89.reuse, RZ ;  /* 0x000000593939b224 */ /* 0x080fe400078e02ff */
[----:B------:R-:W-:Y:S01]  /*4890*/  @!P4 IMAD R15, R58, R89, RZ ;  /* 0x000000593a0fc224 */ /* 0x000fe200078e02ff */
[----:B------:R0:W-:Y:S01]  /*48a0*/  @!P0 STG.E.U8 desc[UR38][R12.64], R11 ;  /* 0x0000000b0c008986 */ /* 0x0001e2000c101126 */
[----:B------:R-:W-:-:S03]  /*48b0*/  ISETP.LT.OR P0, PT, R3, 0x2, !P1 ;  /* 0x000000020300780c */ /* 0x000fc60004f01670 */
[----:B------:R-:W-:Y:S01]  /*48c0*/  @!P3 STG.E.U8 desc[UR38][R12.64+0x1], R57 ;  /* 0x000001390c00b986 */ /* 0x000fe2000c101126 */
[----:B------:R-:W-:-:S03]  /*48d0*/  ISETP.LT.OR P3, PT, R3, 0x9, !P2 ;  /* 0x000000090300780c */ /* 0x000fc60005761670 */
[----:B------:R1:W-:Y:S01]  /*48e0*/  @!P4 STG.E.U8 desc[UR38][R4.64], R15 ;  /* 0x0000000f0400c986 */ /* 0x0003e2000c101126 */
[----:B------:R-:W-:-:S05]  /*48f0*/  ISETP.LT.OR P4, PT, R3, 0xa, !P2 ;  /* 0x0000000a0300780c */ /* 0x000fca0005781670 */
[----:B------:R-:W-:-:S04]  /*4900*/  @!P0 IMAD R59, R59, R89, RZ ;  /* 0x000000593b3b8224 */ /* 0x000fc800078e02ff */
[-C--:B0-----:R-:W-:Y:S01]  /*4910*/  @!P3 IMAD R11, R60, R89.reuse, RZ ;  /* 0x000000593c0bb224 */ /* 0x081fe200078e02ff */
[----:B------:R-:W-:Y:S01]  /*4920*/  @!P0 STG.E.U8 desc[UR38][R4.64+0x1], R59 ;  /* 0x0000013b04008986 */ /* 0x000fe2000c101126 */
[----:B------:R-:W-:Y:S02]  /*4930*/  ISETP.LT.OR P0, PT, R3, 0x9, !P1 ;  /* 0x000000090300780c */ /* 0x000fe40004f01670 */
[----:B------:R-:W-:Y:S01]  /*4940*/  @!P4 IMAD R61, R61, R89, RZ ;  /* 0x000000593d3dc224 */ /* 0x000fe200078e02ff */
[----:B------:R0:W-:Y:S01]  /*4950*/  @!P3 STG.E.U8 desc[UR38][R12.64+0x8], R11 ;  /* 0x0000080b0c00b986 */ /* 0x0001e2000c101126 */
[----:B------:R-:W-:-:S03]  /*4960*/  ISETP.LT.OR P3, PT, R3, 0xa, !P1 ;  /* 0x0000000a0300780c */ /* 0x000fc60004f61670 */
[----:B------:R-:W-:Y:S01]  /*4970*/  @!P4 STG.E.U8 desc[UR38][R12.64+0x9], R61 ;  /* 0x0000093d0c00c986 */ /* 0x000fe2000c101126 */
[----:B------:R-:W-:-:S05]  /*4980*/  ISETP.LT.OR P4, PT, R3, 0x11, !P2 ;  /* 0x000000110300780c */ /* 0x000fca0005781670 */
[----:B-1----:R-:W-:-:S04]  /*4990*/  @!P0 IMAD R15, R62, R89, RZ ;  /* 0x000000593e0f8224 */ /* 0x002fc800078e02ff */
[-C--:B------:R-:W-:Y:S01]  /*49a0*/  @!P3 IMAD R63, R63, R89.reuse, RZ ;  /* 0x000000593f3fb224 */ /* 0x080fe200078e02ff */
[----:B------:R1:W-:Y:S01]  /*49b0*/  @!P0 STG.E.U8 desc[UR38][R4.64+0x8], R15 ;  /* 0x0000080f04008986 */ /* 0x0003e2000c101126 */
[C---:B------:R-:W-:Y:S02]  /*49c0*/  ISETP.LT.OR P0, PT, R3.reuse, 0x12, !P2 ;  /* 0x000000120300780c */ /* 0x040fe40005701670 */
[----:B------:R-:W-:Y:S01]  /*49d0*/  @!P4 IMAD R21, R64, R89, RZ ;  /* 0x000000594015c224 */ /* 0x000fe200078e02ff */
        /* <DEDUP_REMOVED lines=17> */
[----:B--2---:R-:W-:Y:S01]  /*4af0*/  @!P4 IMAD R21, R70, R89, RZ ;  /* 0x000000594615c224 */ /* 0x004fe200078e02ff */
        /* <DEDUP_REMOVED lines=37> */
[C---:B------:R-:W-:Y:S02]  /*4d50*/  ISETP.LT.OR P3, PT, R3.reuse, 0x39, !P2 ;  /* 0x000000390300780c */ /* 0x040fe40005761670 */
[C---:B------:R-:W-:Y:S01]  /*4d60*/  ISETP.LT.OR P2, PT, R3.reuse, 0x3a, !P2 ;  /* 0x0000003a0300780c */ /* 0x040fe20005741670 */
[----:B------:R2:W-:Y:S01]  /*4d70*/  @!P4 STG.E.U8 desc[UR38][R4.64+0x30], R21 ;  /* 0x000030150400c986 */ /* 0x0005e2000c101126 */
[----:B------:R-:W-:-:S02]  /*4d80*/  ISETP.LT.OR P4, PT, R3, 0x39, !P1 ;  /* 0x000000390300780c */ /* 0x000fc40004f81670 */
[----:B------:R-:W-:-:S03]  /*4d90*/  ISETP.LT.OR P1, PT, R3, 0x3a, !P1 ;  /* 0x0000003a0300780c */ /* 0x000fc60004f21670 */
[----:B------:R-:W-:-:S04]  /*4da0*/  @!P0 IMAD R83, R83, R89, RZ ;  /* 0x0000005953538224 */ /* 0x000fc800078e02ff */
[-C--:B0-----:R-:W-:Y:S01]  /*4db0*/  @!P3 IMAD R11, R84, R89.reuse, RZ ;  /* 0x00000059540bb224 */ /* 0x081fe200078e02ff */
[----:B------:R-:W-:Y:S01]  /*4dc0*/  @!P0 STG.E.U8 desc[UR38][R4.64+0x31], R83 ;  /* 0x0000315304008986 */ /* 0x000fe2000c101126 */
[-C--:B------:R-:W-:Y:S01]  /*4dd0*/  @!P2 IMAD R85, R85, R89.reuse, RZ ;  /* 0x000000595555a224 */ /* 0x080fe200078e02ff */
[----:B------:R-:W-:Y:S01]  /*4de0*/  ISETP.GE.AND P0, PT, R108, 0x81, PT ;  /* 0x000000816c00780c */ /* 0x000fe20003f06270 */
[-C--:B-1----:R-:W-:Y:S01]  /*4df0*/  @!P4 IMAD R15, R86, R89.reuse, RZ ;  /* 0x00000059560fc224 */ /* 0x082fe200078e02ff */
[----:B------:R0:W-:Y:S01]  /*4e00*/  @!P3 STG.E.U8 desc[UR38][R12.64+0x38], R11 ;  /* 0x0000380b0c00b986 */ /* 0x0001e2000c101126 */
[----:B------:R-:W-:Y:S01]  /*4e10*/  @!P1 IMAD R87, R87, R89, RZ ;  /* 0x0000005957579224 */ /* 0x000fe200078e02ff */
[----:B------:R-:W-:Y:S02]  /*4e20*/  ISETP.LT.OR P3, PT, R3, 0x1, !P0 ;  /* 0x000000010300780c */ /* 0x000fe40004761670 */
[----:B------:R-:W-:Y:S01]  /*4e30*/  @!P2 STG.E.U8 desc[UR38][R12.64+0x39], R85 ;  /* 0x000039550c00a986 */ /* 0x000fe2000c101126 */
[----:B------:R-:W-:-:S03]  /*4e40*/  ISETP.GE.AND P2, PT, R108, 0x89, PT ;  /* 0x000000896c00780c */ /* 0x000fc60003f46270 */
[----:B------:R-:W-:Y:S01]  /*4e50*/  @!P4 STG.E.U8 desc[UR38][R4.64+0x38], R15 ;  /* 0x0000380f0400c986 */ /* 0x000fe2000c101126 */
[----:B------:R-:W-:-:S03]  /*4e60*/  ISETP.LT.OR P4, PT, R3, 0x2, !P0 ;  /* 0x000000020300780c */ /* 0x000fc60004781670 */
[----:B------:R1:W-:Y:S01]  /*4e70*/  @!P1 STG.E.U8 desc[UR38][R4.64+0x39], R87 ;  /* 0x0000395704009986 */ /* 0x0003e2000c101126 */
[----:B------:R-:W-:Y:S02]  /*4e80*/  ISETP.LT.OR P1, PT, R3, 0x1, !P2 ;  /* 0x000000010300780c */ /* 0x000fe40005721670 */
[----:B--2---:R-:W-:-:S05]  /*4e90*/  @!P3 IMAD R21, R24, R89, RZ ;  /* 0x000000591815b224 */ /* 0x004fca00078e02ff */
[----:B------:R-:W-:Y:S01]  /*4ea0*/  @!P3 STG.E.U8 desc[UR38][R6.64], R21 ;  /* 0x000000150600b986 */ /* 0x000fe2000c101126 */
[----:B------:R-:W-:Y:S01]  /*4eb0*/  ISETP.LT.OR P3, PT, R3, 0x2, !P2 ;  /* 0x000000020300780c */ /* 0x000fe20005761670 */
[----:B------:R-:W-:-:S04]  /*4ec0*/  @!P4 IMAD R25, R25, R89, RZ ;  /* 0x000000591919c224 */ /* 0x000fc800078e02ff */
[----:B0-----:R-:W-:Y:S01]  /*4ed0*/  @!P1 IMAD R11, R26, R89, RZ ;  /* 0x000000591a0b9224 */ /* 0x001fe200078e02ff */
[----:B------:R-:W-:Y:S01]  /*4ee0*/  @!P4 STG.E.U8 desc[UR38][R6.64+0x1], R25 ;  /* 0x000001190600c986 */ /* 0x000fe2000c101126 */
[----:B------:R-:W-:-:S03]  /*4ef0*/  ISETP.LT.OR P4, PT, R3, 0x9, !P0 ;  /* 0x000000090300780c */ /* 0x000fc60004781670 */
[----:B------:R0:W-:Y:S01]  /*4f00*/  @!P1 STG.E.U8 desc[UR38][R8.64], R11 ;  /* 0x0000000b08009986 */ /* 0x0001e2000c101126 */
[----:B------:R-:W-:Y:S02]  /*4f10*/  ISETP.LT.OR P1, PT, R3, 0xa, !P0 ;  /* 0x0000000a0300780c */ /* 0x000fe40004721670 */
[----:B------:R-:W-:-:S05]  /*4f20*/  @!P3 IMAD R27, R27, R89, RZ ;  /* 0x000000591b1bb224 */ /* 0x000fca00078e02ff */
[----:B------:R-:W-:Y:S01]  /*4f30*/  @!P3 STG.E.U8 desc[UR38][R8.64+0x1], R27 ;  /* 0x0000011b0800b986 */ /* 0x000fe2000c101126 */
[----:B------:R-:W-:Y:S01]  /*4f40*/  ISETP.LT.OR P3, PT, R3, 0x9, !P2 ;  /* 0x000000090300780c */ /* 0x000fe20005761670 */
[----:B-1----:R-:W-:-:S04]  /*4f50*/  @!P4 IMAD R5, R28, R89, RZ ;  /* 0x000000591c05c224 */ /* 0x002fc800078e02ff */
[----:B------:R-:W-:Y:S01]  /*4f60*/  @!P1 IMAD R29, R29, R89, RZ ;  /* 0x000000591d1d9224 */ /* 0x000fe200078e02ff */
[----:B------:R1:W-:Y:S01]  /*4f70*/  @!P4 STG.E.U8 desc[UR38][R6.64+0x8], R5 ;  /* 0x000008050600c986 */ /* 0x0003e2000c101126 */
[----:B------:R-:W-:-:S03]  /*4f80*/  ISETP.LT.OR P4, PT, R3, 0xa, !P2 ;  /* 0x0000000a0300780c */ /* 0x000fc60005781670 */
[----:B------:R-:W-:Y:S01]  /*4f90*/  @!P1 STG.E.U8 desc[UR38][R6.64+0x9], R29 ;  /* 0x0000091d06009986 */ /* 0x000fe2000c101126 */
[----:B------:R-:W-:Y:S02]  /*4fa0*/  ISETP.LT.OR P1, PT, R3, 0x11, !P0 ;  /* 0x000000110300780c */ /* 0x000fe40004721670 */
[----:B0-----:R-:W-:-:S05]  /*4fb0*/  @!P3 IMAD R11, R30, R89, RZ ;  /* 0x000000591e0bb224 */ /* 0x001fca00078e02ff */
[----:B------:R0:W-:Y:S01]  /*4fc0*/  @!P3 STG.E.U8 desc[UR38][R8.64+0x8], R11 ;  /* 0x0000080b0800b986 */ /* 0x0001e2000c101126 */
[----:B------:R-:W-:Y:S01]  /*4fd0*/  ISETP.LT.OR P3, PT, R3, 0x12, !P0 ;  /* 0x000000120300780c */ /* 0x000fe20004761670 */
[----:B------:R-:W-:-:S04]  /*4fe0*/  @!P4 IMAD R31, R31, R89, RZ ;  /* 0x000000591f1fc224 */ /* 0x000fc800078e02ff */
[----:B------:R-:W-:Y:S01]  /*4ff0*/  @!P1 IMAD R13, R32, R89, RZ ;  /* 0x00000059200d9224 */ /* 0x000fe200078e02ff */
        /* <DEDUP_REMOVED lines=17> */
[----:B--2---:R-:W-:Y:S01]  /*5110*/  @!P1 IMAD R13, R38, R89, RZ ;  /* 0x00000059260d9224 */ /* 0x004fe200078e02ff */
        /* <DEDUP_REMOVED lines=29> */
[----:B------:R3:W-:Y:S01]  /*52f0*/  @!P1 STG.E.U8 desc[UR38][R8.64+0x29], R47 ;  /* 0x0000292f08009986 */ /* 0x0007e2000c101126 */
[----:B------:R-:W-:Y:S02]  /*5300*/  ISETP.LT.OR P1, PT, R3, 0x31, !P2 ;  /* 0x000000310300780c */ /* 0x000fe40005721670 */
[----:B0-----:R-:W-:-:S05]  /*5310*/  @!P3 IMAD R11, R48, R89, RZ ;  /* 0x00000059300bb224 */ /* 0x001fca00078e02ff */
[----:B------:R3:W-:Y:S01]  /*5320*/  @!P3 STG.E.U8 desc[UR38][R6.64+0x30], R11 ;  /* 0x0000300b0600b986 */ /* 0x0007e2000c101126 */
[----:B------:R-:W-:Y:S01]  /*5330*/  ISETP.LT.OR P3, PT, R3, 0x32, !P2 ;  /* 0x000000320300780c */ /* 0x000fe20005761670 */
[----:B------:R-:W-:-:S04]  /*5340*/  @!P4 IMAD R49, R49, R89, RZ ;  /* 0x000000593131c224 */ /* 0x000fc800078e02ff */
[-C--:B--2---:R-:W-:Y:S01]  /*5350*/  @!P1 IMAD R13, R50, R89.reuse, RZ ;  /* 0x00000059320d9224 */ /* 0x084fe200078e02ff */
[----:B------:R3:W-:Y:S01]  /*5360*/  @!P4 STG.E.U8 desc[UR38][R6.64+0x31], R49 ;  /* 0x000031310600c986 */ /* 0x0007e2000c101126 */
[C---:B------:R-:W-:Y:S02]  /*5370*/  ISETP.LT.OR P4, PT, R3.reuse, 0x39, !P0 ;  /* 0x000000390300780c */ /* 0x040fe40004781670 */
[C---:B------:R-:W-:Y:S01]  /*5380*/  ISETP.LT.OR P0, PT, R3.reuse, 0x3a, !P0 ;  /* 0x0000003a0300780c */ /* 0x040fe20004701670 */
[----:B------:R3:W-:Y:S01]  /*5390*/  @!P1 STG.E.U8 desc[UR38][R8.64+0x30], R13 ;  /* 0x0000300d08009986 */ /* 0x0007e2000c101126 */
[C---:B------:R-:W-:Y:S02]  /*53a0*/  ISETP.LT.OR P1, PT, R3.reuse, 0x39, !P2 ;  /* 0x000000390300780c */ /* 0x040fe40005721670 */
[----:B------:R-:W-:Y:S01]  /*53b0*/  ISETP.LT.OR P2, PT, R3, 0x3a, !P2 ;  /* 0x0000003a0300780c */ /* 0x000fe20005741670 */
[----:B------:R-:W-:-:S05]  /*53c0*/  @!P3 IMAD R51, R51, R89, RZ ;  /* 0x000000593333b224 */ /* 0x000fca00078e02ff */
[----:B------:R3:W-:Y:S01]  /*53d0*/  @!P3 STG.E.U8 desc[UR38][R8.64+0x31], R51 ;  /* 0x000031330800b986 */ /* 0x0007e2000c101126 */
[-C--:B------:R-:W-:Y:S02]  /*53e0*/  @!P4 IMAD R3, R52, R89.reuse, RZ ;  /* 0x000000593403c224 */ /* 0x080fe400078e02ff */
[-C--:B------:R-:W-:Y:S02]  /*53f0*/  @!P0 IMAD R53, R53, R89.reuse, RZ ;  /* 0x0000005935358224 */ /* 0x080fe400078e02ff */
[-C--:B-1----:R-:W-:Y:S01]  /*5400*/  @!P1 IMAD R5, R54, R89.reuse, RZ ;  /* 0x0000005936059224 */ /* 0x082fe200078e02ff */
[----:B------:R3:W-:Y:S01]  /*5410*/  @!P4 STG.E.U8 desc[UR38][R6.64+0x38], R3 ;  /* 0x000038030600c986 */ /* 0x0007e2000c101126 */
[----:B------:R-:W-:-:S03]  /*5420*/  @!P2 IMAD R55, R55, R89, RZ ;  /* 0x000000593737a224 */ /* 0x000fc600078e02ff */
[----:B------:R3:W-:Y:S04]  /*5430*/  @!P0 STG.E.U8 desc[UR38][R6.64+0x39], R53 ;  /* 0x0000393506008986 */ /* 0x0007e8000c101126 */
[----:B------:R3:W-:Y:S04]  /*5440*/  @!P1 STG.E.U8 desc[UR38][R8.64+0x38], R5 ;  /* 0x0000380508009986 */ /* 0x0007e8000c101126 */
[----:B------:R3:W-:Y:S02]  /*5450*/  @!P2 STG.E.U8 desc[UR38][R8.64+0x39], R55 ;  /* 0x000039370800a986 */ /* 0x0007e4000c101126 */
.L_x_162:
[----:B------:R-:W-:Y:S05]  /*5460*/  BSYNC B0 ;  /* 0x0000000000007941 */ /* 0x000fea0003800000 */
.L_x_32:
[----:B------:R-:W-:Y:S01]  /*5470*/  IADD3 R16, P0, R16, UR36, RZ ;  /* 0x0000002410107c10 */ /* 0x000fe2000ff1e0ff */
[----:B------:R-:W-:Y:S01]  /*5480*/  ULDC.64 UR4, c[0x0][0x650] ;  /* 0x0001940000047ab9 */ /* 0x000fe20000000a00 */
[----:B---3--:R-:W-:Y:S01]  /*5490*/  PRMT R3, RZ, 0x7610, R3 ;  /* 0x00007610ff037816 */ /* 0x008fe20000000003 */
[----:B------:R-:W-:Y:S01]  /*54a0*/  IMAD.MOV.U32 R98, RZ, RZ, -0x1 ;  /* 0xffffffffff627424 */ /* 0x000fe200078e00ff */
[----:B------:R-:W-:Y:S01]  /*54b0*/  IADD3.X R17, R17, UR42, RZ, P0, !PT ;  /* 0x0000002a11117c10 */ /* 0x000fe200087fe4ff */
[----:B------:R-:W-:Y:S01]  /*54c0*/  IMAD.MOV.U32 R88, RZ, RZ, -0x1 ;  /* 0xffffffffff587424 */ /* 0x000fe200078e00ff */
[----:B------:R-:W-:-:S04]  /*54d0*/  ISETP.GE.U32.AND P0, PT, R16, UR4, PT ;  /* 0x0000000410007c0c */ /* 0x000fc8000bf06070 */
[----:B------:R-:W-:-:S13]  /*54e0*/  ISETP.GE.U32.AND.EX P0, PT, R17, UR5, PT, P0 ;  /* 0x0000000511007c0c */ /* 0x000fda000bf06100 */
[----:B------:R-:W-:Y:S05]  /*54f0*/  @P0 BRA `(.L_x_163) ;  /* 0x0000000400500947 */ /* 0x000fea0003800000 */
[----:B------:R-:W3:Y:S01]  /*5500*/  LDC.64 R10, c[0x0][0x628] ;  /* 0x00018a00ff0a7b82 */ /* 0x000ee20000000a00 */
[----:B------:R-:W1:Y:S01]  /*5510*/  S2R R20, SR_CTAID.X ;  /* 0x0000000000147919 */ /* 0x000e620000002500 */
[----:B0-----:R-:W-:Y:S02]  /*5520*/  IMAD.MOV.U32 R8, RZ, RZ, R16 ;  /* 0x000000ffff087224 */ /* 0x001fe400078e0010 */
[----:B------:R-:W-:Y:S01]  /*5530*/  IMAD.MOV.U32 R9, RZ, RZ, R17 ;  /* 0x000000ffff097224 */ /* 0x000fe200078e0011 */
[----:B------:R-:W0:Y:S03]  /*5540*/  S2R R21, SR_CTAID.Y ;  /* 0x0000000000157919 */ /* 0x000e260000002600 */
[----:B------:R-:W0:Y:S08]  /*5550*/  LDC R0, c[0x0][0x630] ;  /* 0x00018c00ff007b82 */ /* 0x000e300000000800 */
[----:B------:R-:W0:Y:S01]  /*5560*/  LDC.64 R14, c[0x0][0x620] ;  /* 0x00018800ff0e7b82 */ /* 0x000e220000000a00 */
[----:B---3--:R-:W-:-:S04]  /*5570*/  ISETP.NE.U32.AND P0, PT, R10, RZ, PT ;  /* 0x000000ff0a00720c */ /* 0x008fc80003f05070 */
[----:B------:R-:W-:-:S13]  /*5580*/  ISETP.NE.AND.EX P0, PT, R11, RZ, PT, P0 ;  /* 0x000000ff0b00720c */ /* 0x000fda0003f05300 */
[----:B01----:R-:W-:Y:S05]  /*5590*/  @!P0 BRA `(.L_x_164) ;  /* 0x0000000000288947 */ /* 0x003fea0003800000 */
[----:B------:R-:W0:Y:S02]  /*55a0*/  LDC R3, c[0x0][0x634] ;  /* 0x00018d00ff037b82 */ /* 0x000e240000000800 */
[----:B0-----:R-:W-:-:S05]  /*55b0*/  IADD3 R3, P0, R16, R3, RZ ;  /* 0x0000000310037210 */ /* 0x001fca0007f1e0ff */
[----:B----4-:R-:W-:-:S04]  /*55c0*/  IMAD.X R13, RZ, RZ, R17, P0 ;  /* 0x000000ffff0d7224 */ /* 0x010fc800000e0611 */
[----:B------:R-:W-:-:S04]  /*55d0*/  IMAD.WIDE.U32 R4, R13, R10, RZ ;  /* 0x0000000a0d047225 */ /* 0x000fc800078e00ff */
[----:B--2---:R-:W-:-:S04]  /*55e0*/  IMAD.WIDE.U32 R6, P0, R3, R11, R4 ;  /* 0x0000000b03067225 */ /* 0x004fc80007800004 */
[----:B------:R-:W-:-:S04]  /*55f0*/  IMAD.WIDE.U32 R4, R3, R10, RZ ;  /* 0x0000000a03047225 */ /* 0x000fc800078e00ff */
[----:B------:R-:W-:Y:S01]  /*5600*/  IMAD.X R9, RZ, RZ, RZ, P0 ;  /* 0x000000ffff097224 */ /* 0x000fe200000e06ff */
[----:B------:R-:W-:Y:S01]  /*5610*/  IADD3 RZ, P0, R5, R6, RZ ;  /* 0x0000000605ff7210 */ /* 0x000fe20007f1e0ff */
[----:B------:R-:W-:-:S04]  /*5620*/  IMAD.MOV.U32 R8, RZ, RZ, R7 ;  /* 0x000000ffff087224 */ /* 0x000fc800078e0007 */
[----:B------:R-:W-:-:S08]  /*5630*/  IMAD.WIDE.U32.X R8, R13, R11, R8, P0 ;  /* 0x0000000b0d087225 */ /* 0x000fd000000e0408 */
.L_x_164:
[----:B------:R-:W0:Y:S01]  /*5640*/  LDC.64 R28, c[0x0][0x640] ;  /* 0x00019000ff1c7b82 */ /* 0x000e220000000a00 */
[-CC-:B------:R-:W-:Y:S01]  /*5650*/  SHF.R.U64 R88, R8, R0.reuse, R9.reuse ;  /* 0x0000000008587219 */ /* 0x180fe20000001209 */
[----:B------:R-:W-:Y:S01]  /*5660*/  ULDC UR4, c[0x0][0x150] ;  /* 0x0000540000047ab9 */ /* 0x000fe20000000800 */
[----:B------:R-:W-:Y:S02]  /*5670*/  SHF.R.U32.HI R0, RZ, R0, R9 ;  /* 0x00000000ff007219 */ /* 0x000fe40000011609 */
[----:B------:R-:W-:Y:S02]  /*5680*/  IADD3 R3, P0, RZ, -R88, RZ ;  /* 0x80000058ff037210 */ /* 0x000fe40007f1e0ff */
[----:B--2---:R-:W-:Y:S01]  /*5690*/  I2FP.F32.U32 R7, R20 ;  /* 0x0000001400077245 */ /* 0x004fe20000201000 */
[----:B------:R-:W1:Y:S02]  /*56a0*/  LDC R6, c[0x0][0x618] ;  /* 0x00018600ff067b82 */ /* 0x000e640000000800 */
[----:B------:R-:W-:-:S02]  /*56b0*/  IMAD.X R5, RZ, RZ, ~R0, P0 ;  /* 0x000000ffff057224 */ /* 0x000fc400000e0e00 */
[----:B------:R-:W-:Y:S01]  /*56c0*/  FMUL R7, R7, UR4 ;  /* 0x0000000407077c20 */ /* 0x000fe20008400000 */
[----:B------:R-:W-:Y:S01]  /*56d0*/  ULDC UR4, c[0x0][0x154] ;  /* 0x0000550000047ab9 */ /* 0x000fe20000000800 */
[-C--:B------:R-:W-:Y:S02]  /*56e0*/  IMAD R0, R5, R14.reuse, RZ ;  /* 0x0000000e05007224 */ /* 0x080fe400078e02ff */
[----:B------:R-:W4:Y:S01]  /*56f0*/  LDC R8, c[0x0][0x608] ;  /* 0x00018200ff087b82 */ /* 0x000f220000000800 */
[C---:B------:R-:W-:Y:S01]  /*5700*/  IMAD.WIDE.U32 R4, R3.reuse, R14, R16 ;  /* 0x0000000e03047225 */ /* 0x040fe200078e0010 */
[----:B------:R-:W2:Y:S03]  /*5710*/  F2I.U32.TRUNC.NTZ R7, R7 ;  /* 0x0000000700077305 */ /* 0x000ea6000020f000 */
[----:B------:R-:W-:Y:S01]  /*5720*/  IMAD R3, R3, R15, R0 ;  /* 0x0000000f03037224 */ /* 0x000fe200078e0200 */
[----:B------:R-:W-:-:S02]  /*5730*/  I2FP.F32.U32 R0, R21 ;  /* 0x0000001500007245 */ /* 0x000fc40000201000 */
[----:B------:R-:W3:Y:S01]  /*5740*/  LDC R26, c[0x0][0x658] ;  /* 0x00019600ff1a7b82 */ /* 0x000ee20000000800 */
[----:B------:R-:W-:Y:S01]  /*5750*/  IMAD.IADD R3, R5, 0x1, R3 ;  /* 0x0000000105037824 */ /* 0x000fe200078e0203 */
[----:B0-----:R-:W-:Y:S01]  /*5760*/  ISETP.NE.U32.AND P0, PT, R28, RZ, PT ;  /* 0x000000ff1c00720c */ /* 0x001fe20003f05070 */
[----:B------:R-:W-:-:S03]  /*5770*/  FMUL R0, R0, UR4 ;  /* 0x0000000400007c20 */ /* 0x000fc60008400000 */
[----:B------:R-:W-:Y:S01]  /*5780*/  ISETP.NE.AND.EX P0, PT, R29, RZ, PT, P0 ;  /* 0x000000ff1d00720c */ /* 0x000fe20003f05300 */
[----:B------:R0:W0:Y:S01]  /*5790*/  F2I.U32.TRUNC.NTZ R14, R0 ;  /* 0x00000000000e7305 */ /* 0x000022000020f000 */
[----:B------:R-:W0:Y:S01]  /*57a0*/  LDC R9, c[0x0][0x144] ;  /* 0x00005100ff097b82 */ /* 0x000e220000000800 */
[-C--:B-1----:R-:W-:Y:S01]  /*57b0*/  SHF.R.U64 R10, R4, R6.reuse, R3 ;  /* 0x00000006040a7219 */ /* 0x082fe20000001203 */
[----:B--2---:R-:W-:Y:S01]  /*57c0*/  IMAD.MOV R7, RZ, RZ, -R7 ;  /* 0x000000ffff077224 */ /* 0x004fe200078e0a07 */
[----:B------:R-:W-:-:S05]  /*57d0*/  SHF.R.U32.HI R3, RZ, R6, R3 ;  /* 0x00000006ff037219 */ /* 0x000fca0000011603 */
[----:B------:R-:W1:Y:S01]  /*57e0*/  LDC R24, c[0x0][0x148] ;  /* 0x00005200ff187b82 */ /* 0x000e620000000800 */
[-CC-:B----4-:R-:W-:Y:S02]  /*57f0*/  SHF.R.U64 R12, R10, R8.reuse, R3.reuse ;  /* 0x000000080a0c7219 */ /* 0x190fe40000001203 */
[----:B------:R-:W-:-:S05]  /*5800*/  SHF.R.U32.HI R3, RZ, R8, R3 ;  /* 0x00000008ff037219 */ /* 0x000fca0000011603 */
[----:B------:R-:W2:Y:S01]  /*5810*/  LDC R15, c[0x0][0x600] ;  /* 0x00018000ff0f7b82 */ /* 0x000ea20000000800 */
[-CC-:B---3--:R-:W-:Y:S02]  /*5820*/  SHF.R.U64 R13, R12, R26.reuse, R3.reuse ;  /* 0x0000001a0c0d7219 */ /* 0x188fe40000001203 */
[----:B------:R-:W-:-:S03]  /*5830*/  SHF.R.U32.HI R5, RZ, R26, R3 ;  /* 0x0000001aff057219 */ /* 0x000fc60000011603 */
[----:B------:R-:W-:Y:S02]  /*5840*/  IMAD.MOV.U32 R4, RZ, RZ, R13 ;  /* 0x000000ffff047224 */ /* 0x000fe400078e000d */
[----:B------:R-:W3:Y:S01]  /*5850*/  LDC R27, c[0x0][0x648] ;  /* 0x00019200ff1b7b82 */ /* 0x000ee20000000800 */
[----:B0-----:R-:W-:-:S07]  /*5860*/  IMAD R25, R9, R7, R20 ;  /* 0x0000000709197224 */ /* 0x001fce00078e0214 */
[----:B------:R-:W0:Y:S08]  /*5870*/  LDC R30, c[0x0][0x638] ;  /* 0x00018e00ff1e7b82 */ /* 0x000e300000000800 */
[----:B------:R-:W4:Y:S01]  /*5880*/  LDC R31, c[0x0][0x610] ;  /* 0x00018400ff1f7b82 */ /* 0x000f220000000800 */
[----:B-1----:R-:W-:Y:S05]  /*5890*/  @!P0 BRA `(.L_x_165) ;  /* 0x0000000000288947 */ /* 0x002fea0003800000 */
[----:B------:R-:W1:Y:S02]  /*58a0*/  LDC R0, c[0x0][0x64c] ;  /* 0x00019300ff007b82 */ /* 0x000e640000000800 */
[----:B-1----:R-:W-:-:S05]  /*58b0*/  IADD3 R3, P0, R13, R0, RZ ;  /* 0x000000000d037210 */ /* 0x002fca0007f1e0ff */
        /* <DEDUP_REMOVED lines=8> */
.L_x_165:
[----:B------:R-:W-:Y:S01]  /*5940*/  ISETP.NE.AND P0, PT, R2, 0x1, PT ;  /* 0x000000010200780c */ /* 0x000fe20003f05270 */
[----:B------:R-:W-:Y:S01]  /*5950*/  IMAD.MOV R14, RZ, RZ, -R14 ;  /* 0x000000ffff0e7224 */ /* 0x000fe200078e0a0e */
[----:B---3--:R-:W-:Y:S01]  /*5960*/  SHF.R.U64 R0, R4, R27, R5 ;  /* 0x0000001b04007219 */ /* 0x008fe20000001205 */
[----:B--2---:R-:W-:Y:S01]  /*5970*/  VIADD R5, R15, 0xffffffff ;  /* 0xffffffff0f057836 */ /* 0x004fe20000000000 */
[----:B------:R-:W-:-:S03]  /*5980*/  LOP3.LUT R3, R12, R95, RZ, 0xc0, !PT ;  /* 0x0000005f0c037212 */ /* 0x000fc600078ec0ff */
[----:B------:R-:W-:Y:S01]  /*5990*/  IMAD.MOV R4, RZ, RZ, -R0 ;  /* 0x000000ffff047224 */ /* 0x000fe200078e0a00 */
[----:B------:R-:W-:Y:S01]  /*59a0*/  LOP3.LUT R10, R10, R5, RZ, 0xc0, !PT ;  /* 0x000000050a0a7212 */ /* 0x000fe200078ec0ff */
[----:B------:R-:W-:Y:S02]  /*59b0*/  IMAD R0, R92, R0, R3 ;  /* 0x000000005c007224 */ /* 0x000fe400078e0203 */
[----:B0-----:R-:W-:Y:S02]  /*59c0*/  IMAD R3, R4, R30, R13 ;  /* 0x0000001e04037224 */ /* 0x001fe400078e020d */
[----:B------:R-:W-:Y:S02]  /*59d0*/  @P0 IMAD R25, R24, R14, R21 ;  /* 0x0000000e18190224 */ /* 0x000fe400078e0215 */
[----:B------:R-:W-:Y:S02]  /*59e0*/  IMAD R5, R3, R15, R10 ;  /* 0x0000000f03057224 */ /* 0x000fe400078e020a */
[----:B----4-:R-:W-:-:S02]  /*59f0*/  IMAD R0, R0, R31, R25 ;  /* 0x0000001f00007224 */ /* 0x010fc400078e0219 */
[----:B------:R-:W-:-:S03]  /*5a00*/  IMAD.MOV.U32 R4, RZ, RZ, 0x1 ;  /* 0x00000001ff047424 */ /* 0x000fc600078e00ff */
[----:B------:R-:W-:Y:S02]  /*5a10*/  SEL R98, R5, R0, !P0 ;  /* 0x0000000005627207 */ /* 0x000fe40004000000 */
[----:B------:R-:W-:Y:S02]  /*5a20*/  PRMT R3, R4, 0x7610, R3 ;  /* 0x0000761004037816 */ /* 0x000fe40000000003 */
[----:B------:R-:W-:-:S07]  /*5a30*/  SEL R0, R0, R5, !P0 ;  /* 0x0000000500007207 */ /* 0x000fce0004000000 */
.L_x_163:
[----:B------:R-:W-:Y:S01]  /*5a40*/  LOP3.LUT P0, RZ, R3, 0xff, RZ, 0xc0, !PT ;  /* 0x000000ff03ff7812 */ /* 0x000fe2000780c0ff */
[----:B------:R-:W-:-:S12]  /*5a50*/  IMAD.MOV.U32 R99, RZ, RZ, R0 ;  /* 0x000000ffff637224 */ /* 0x000fd800078e0000 */
[----:B------:R-:W-:Y:S05]  /*5a60*/  @P0 BRA `(.L_x_166) ;  /* 0xffffffb800480947 */ /* 0x000fea000383ffff */
[----:B------:R-:W-:Y:S05]  /*5a70*/  EXIT ;  /* 0x000000000000794d */ /* 0x000fea0003800000 */
.L_x_7:
        /* <DEDUP_REMOVED lines=26> */
.L_x_168:
[----:B------:R-:W0:Y:S01]  /*5c20*/  LDC.64 R28, c[0x0][0x640] ;  /* 0x00019000ff1c7b82 */ /* 0x000e220000000a00 */
[-CC-:B------:R-:W-:Y:S01]  /*5c30*/  SHF.R.U64 R23, R14, R6.reuse, R15.reuse ;  /* 0x000000060e177219 */ /* 0x180fe2000000120f */
[----:B------:R-:W-:Y:S01]  /*5c40*/  IMAD.MOV.U32 R30, RZ, RZ, 0x1 ;  /* 0x00000001ff1e7424 */ /* 0x000fe200078e00ff */
[----:B------:R-:W-:Y:S02]  /*5c50*/  SHF.R.U32.HI R6, RZ, R6, R15 ;  /* 0x00000006ff067219 */ /* 0x000fe4000001160f */
[----:B------:R-:W-:-:S03]  /*5c60*/  IADD3 R13, P0, RZ, -R23, RZ ;  /* 0x80000017ff0d7210 */ /* 0x000fc60007f1e0ff */
[----:B------:R-:W1:Y:S02]  /*5c70*/  LDC R12, c[0x0][0x618] ;  /* 0x00018600ff0c7b82 */ /* 0x000e640000000800 */
[----:B------:R-:W-:-:S04]  /*5c80*/  IMAD.X R11, RZ, RZ, ~R6, P0 ;  /* 0x000000ffff0b7224 */ /* 0x000fc800000e0e06 */
[-C--:B------:R-:W-:Y:S02]  /*5c90*/  IMAD R6, R11, R24.reuse, RZ ;  /* 0x000000180b067224 */ /* 0x080fe400078e02ff */
[----:B------:R-:W2:Y:S01]  /*5ca0*/  LDC R14, c[0x0][0x608] ;  /* 0x00018200ff0e7b82 */ /* 0x000ea20000000800 */
[----:B------:R-:W-:-:S04]  /*5cb0*/  IMAD.WIDE.U32 R10, R13, R24, R16 ;  /* 0x000000180d0a7225 */ /* 0x000fc800078e0010 */
[----:B------:R-:W-:-:S03]  /*5cc0*/  IMAD R13, R13, R25, R6 ;  /* 0x000000190d0d7224 */ /* 0x000fc600078e0206 */
[----:B------:R-:W3:Y:S01]  /*5cd0*/  LDC R27, c[0x0][0x658] ;  /* 0x00019600ff1b7b82 */ /* 0x000ee20000000800 */
[----:B------:R-:W-:Y:S01]  /*5ce0*/  IMAD.IADD R11, R11, 0x1, R13 ;  /* 0x000000010b0b7824 */ /* 0x000fe200078e020d */
[----:B0-----:R-:W-:-:S04]  /*5cf0*/  ISETP.NE.U32.AND P0, PT, R28, RZ, PT ;  /* 0x000000ff1c00720c */ /* 0x001fc80003f05070 */
[----:B------:R-:W-:Y:S02]  /*5d00*/  ISETP.NE.AND.EX P0, PT, R29, RZ, PT, P0 ;  /* 0x000000ff1d00720c */ /* 0x000fe40003f05300 */
[----:B------:R-:W0:Y:S01]  /*5d10*/  LDC R20, c[0x0][0x600] ;  /* 0x00018000ff147b82 */ /* 0x000e220000000800 */
[-CC-:B-1----:R-:W-:Y:S01]  /*5d20*/  SHF.R.U64 R8, R10, R12.reuse, R11.reuse ;  /* 0x0000000c0a087219 */ /* 0x182fe2000000120b */
[----:B------:R-:W-:Y:S01]  /*5d30*/  IMAD.MOV.U32 R10, RZ, RZ, -0x1 ;  /* 0xffffffffff0a7424 */ /* 0x000fe200078e00ff */
[----:B------:R-:W-:-:S05]  /*5d40*/  SHF.R.U32.HI R11, RZ, R12, R11 ;  /* 0x0000000cff0b7219 */ /* 0x000fca000001160b */
[----:B------:R-:W1:Y:S01]  /*5d50*/  LDC R24, c[0x0][0x648] ;  /* 0x00019200ff187b82 */ /* 0x000e620000000800 */
[-CC-:B--2---:R-:W-:Y:S02]  /*5d60*/  SHF.R.U64 R21, R8, R14.reuse, R11.reuse ;  /* 0x0000000e08157219 */ /* 0x184fe4000000120b */
[----:B------:R-:W-:-:S05]  /*5d70*/  SHF.R.U32.HI R6, RZ, R14, R11 ;  /* 0x0000000eff067219 */ /* 0x000fca000001160b */
[----:B------:R-:W2:Y:S01]  /*5d80*/  LDC R26, c[0x0][0x638] ;  /* 0x00018e00ff1a7b82 */ /* 0x000ea20000000800 */
[-C--:B---3--:R-:W-:Y:S02]  /*5d90*/  SHF.L.U32 R10, R10, R27.reuse, RZ ;  /* 0x0000001b0a0a7219 */ /* 0x088fe400000006ff */
[-CC-:B------:R-:W-:Y:S02]  /*5da0*/  SHF.R.U64 R25, R21, R27.reuse, R6.reuse ;  /* 0x0000001b15197219 */ /* 0x180fe40000001206 */
[----:B------:R-:W-:Y:S02]  /*5db0*/  LOP3.LUT R32, RZ, R10, RZ, 0x33, !PT ;  /* 0x0000000aff207212 */ /* 0x000fe400078e33ff */
[----:B------:R-:W-:Y:S01]  /*5dc0*/  SHF.R.U32.HI R11, RZ, R27, R6 ;  /* 0x0000001bff0b7219 */ /* 0x000fe20000011606 */
[----:B------:R-:W3:Y:S01]  /*5dd0*/  LDC R31, c[0x0][0x610] ;  /* 0x00018400ff1f7b82 */ /* 0x000ee20000000800 */
[----:B------:R-:W-:Y:S01]  /*5de0*/  IMAD.MOV.U32 R10, RZ, RZ, R25 ;  /* 0x000000ffff0a7224 */ /* 0x000fe200078e0019 */
[----:B------:R-:W-:Y:S06]  /*5df0*/  @!P0 BRA `(.L_x_169) ;  /* 0x0000000000288947 */ /* 0x000fec0003800000 */
        /* <DEDUP_REMOVED lines=10> */
.L_x_169:
[----:B------:R-:W-:Y:S02]  /*5ea0*/  ISETP.NE.AND P0, PT, R2, 0x1, PT ;  /* 0x000000010200780c */ /* 0x000fe40003f05270 */
[----:B-1----:R-:W-:Y:S01]  /*5eb0*/  SHF.R.U64 R6, R10, R24, R11 ;  /* 0x000000180a067219 */ /* 0x002fe2000000120b */
[----:B0-----:R-:W-:Y:S01]  /*5ec0*/  VIADD R11, R20, 0xffffffff ;  /* 0xffffffff140b7836 */ /* 0x001fe20000000000 */
[----:B------:R-:W-:Y:S02]  /*5ed0*/  SHF.L.U32 R30, R30, R27, RZ ;  /* 0x0000001b1e1e7219 */ /* 0x000fe400000006ff */
[----:B------:R-:W-:Y:S01]  /*5ee0*/  LOP3.LUT R5, R21, R32, RZ, 0xc0, !PT ;  /* 0x0000002015057212 */ /* 0x000fe200078ec0ff */
[----:B------:R-:W-:-:S04]  /*5ef0*/  IMAD.MOV R10, RZ, RZ, -R6 ;  /* 0x000000ffff0a7224 */ /* 0x000fc800078e0a06 */
[----:B------:R-:W-:Y:S01]  /*5f00*/  IMAD R6, R30, R6, R5 ;  /* 0x000000061e067224 */ /* 0x000fe200078e0205 */
[----:B------:R-:W-:Y:S01]  /*5f10*/  LOP3.LUT R5, R8, R11, RZ, 0xc0, !PT ;  /* 0x0000000b08057212 */ /* 0x000fe200078ec0ff */
[----:B------:R-:W-:Y:S02]  /*5f20*/  @P0 IMAD R7, R9, R22, R4 ;  /* 0x0000001609070224 */ /* 0x000fe400078e0204 */
[----:B--2---:R-:W-:Y:S02]  /*5f30*/  IMAD R4, R10, R26, R25 ;  /* 0x0000001a0a047224 */ /* 0x004fe400078e0219 */
[----:B---3--:R-:W-:Y:S02]  /*5f40*/  IMAD R7, R6, R31, R7 ;  /* 0x0000001f06077224 */ /* 0x008fe400078e0207 */
[----:B------:R-:W-:Y:S02]  /*5f50*/  IMAD R4, R4, R20, R5 ;  /* 0x0000001404047224 */ /* 0x000fe400078e0205 */
[----:B------:R-:W-:-:S02]  /*5f60*/  IMAD.MOV.U32 R8, RZ, RZ, 0x1 ;  /* 0x00000001ff087424 */ /* 0x000fc400078e00ff */
[----:B------:R-:W-:Y:S01]  /*5f70*/  IMAD.MOV.U32 R6, RZ, RZ, R23 ;  /* 0x000000ffff067224 */ /* 0x000fe200078e0017 */
[----:B------:R-:W-:Y:S02]  /*5f80*/  SEL R20, R4, R7, !P0 ;  /* 0x0000000704147207 */ /* 0x000fe40004000000 */
[----:B------:R-:W-:-:S07]  /*5f90*/  SEL R21, R7, R4, !P0 ;  /* 0x0000000407157207 */ /* 0x000fce0004000000 */
.L_x_167:
[----:B------:R-:W-:-:S08]  /*5fa0*/  NOP ;  /* 0x0000000000007918 */ /* 0x000fd00000000000 */
[----:B------:R-:W0:-:S00]  /*5fb0*/  USETMAXREG.DEALLOC.CTAPOOL 0x28 ;  /* 0x00000028000079c8 */ /* 0x000e0000080e0500 */
[----:B0-----:R-:W-:-:S13]  /*5fc0*/  ISETP.NE.AND P0, PT, R3, RZ, PT ;  /* 0x000000ff0300720c */ /* 0x001fda0003f05270 */
[----:B------:R-:W-:Y:S05]  /*5fd0*/  @P0 EXIT ;  /* 0x000000000000094d */ /* 0x000fea0003800000 */
[----:B------:R-:W-:Y:S01]  /*5fe0*/  LOP3.LUT P0, RZ, R8, 0xff, RZ, 0xc0, !PT ;  /* 0x000000ff08ff7812 */ /* 0x000fe2000780c0ff */
[----:B------:R-:W-:Y:S02]  /*5ff0*/  IMAD.MOV.U32 R3, RZ, RZ, 0x1 ;  /* 0x00000001ff037424 */ /* 0x000fe400078e00ff */
[----:B------:R-:W-:-:S10]  /*6000*/  IMAD.MOV.U32 R8, RZ, RZ, RZ ;  /* 0x000000ffff087224 */ /* 0x000fd400078e00ff */
[----:B------:R-:W-:Y:S05]  /*6010*/  @!P0 BRA `(.L_x_170) ;  /* 0x0000000c00288947 */ /* 0x000fea0003800000 */
[----:B------:R-:W0:Y:S01]  /*6020*/  LDC R3, c[0x0][0x28c] ;  /* 0x0000a300ff037b82 */ /* 0x000e220000000800 */
[----:B------:R-:W-:Y:S01]  /*6030*/  ULDC UR5, c[0x0][0x658] ;  /* 0x0001960000057ab9 */ /* 0x000fe20000000800 */
[----:B------:R-:W-:Y:S01]  /*6040*/  UMOV UR6, 0xffffffff ;  /* 0xffffffff00067882 */ /* 0x000fe20000000000 */
[----:B------:R-:W-:Y:S01]  /*6050*/  BSSY B0, `(.L_x_170) ;  /* 0x00000c6000007945 */ /* 0x000fe20003800000 */
[----:B------:R-:W-:Y:S01]  /*6060*/  USHF.L.U32 UR6, UR6, UR5, URZ ;  /* 0x0000000506067299 */ /* 0x000fe2000800063f */
[----:B------:R-:W-:Y:S01]  /*6070*/  IMAD.MOV.U32 R12, RZ, RZ, 0x1 ;  /* 0x00000001ff0c7424 */ /* 0x000fe200078e00ff */
[----:B------:R-:W-:Y:S01]  /*6080*/  LOP3.LUT R9, R18, 0x2, RZ, 0xfc, !PT ;  /* 0x0000000212097812 */ /* 0x000fe200078efcff */
[----:B------:R-:W-:Y:S01]  /*6090*/  IMAD.MOV.U32 R8, RZ, RZ, RZ ;  /* 0x000000ffff087224 */ /* 0x000fe200078e00ff */
[----:B------:R-:W1:Y:S01]  /*60a0*/  S2UR UR8, SR_CgaCtaId ;  /* 0x00000000000879c3 */ /* 0x000e620000008800 */
[----:B------:R-:W-:Y:S01]  /*60b0*/  ULDC UR4, c[0x0][0x600] ;  /* 0x0001800000047ab9 */ /* 0x000fe20000000800 */
[----:B------:R-:W-:Y:S01]  /*60c0*/  UMOV UR7, 0x1 ;  /* 0x0000000100077882 */ /* 0x000fe20000000000 */
[----:B------:R-:W-:-:S02]  /*60d0*/  UIADD3 UR14, UR4, -0x1, URZ ;  /* 0xffffffff040e7890 */ /* 0x000fc4000fffe03f */
[----:B------:R-:W-:Y:S02]  /*60e0*/  USHF.L.U32 UR16, UR7, UR5, URZ ;  /* 0x0000000507107299 */ /* 0x000fe4000800063f */
[----:B------:R-:W-:Y:S01]  /*60f0*/  ULOP3.LUT UR15, URZ, UR6, URZ, 0x33, !UPT ;  /* 0x000000063f0f7292 */ /* 0x000fe2000f8e333f */
[----:B------:R-:W-:Y:S01]  /*6100*/  ULDC.64 UR20, c[0x0][0x198] ;  /* 0x0000660000147ab9 */ /* 0x000fe20000000a00 */
[----:B0-----:R-:W-:-:S05]  /*6110*/  VIADD R3, R3, 0x3f ;  /* 0x0000003f03037836 */ /* 0x001fca0000000000 */
[----:B------:R-:W-:Y:S01]  /*6120*/  SHF.R.S32.HI R4, RZ, 0x1f, R3 ;  /* 0x0000001fff047819 */ /* 0x000fe20000011403 */
[----:B-1----:R-:W-:-:S03]  /*6130*/  IMAD.U32 R10, RZ, RZ, UR8 ;  /* 0x00000008ff0a7e24 */ /* 0x002fc6000f8e00ff */
[----:B------:R-:W-:Y:S01]  /*6140*/  LEA.HI R4, R4, R3, RZ, 0x6 ;  /* 0x0000000304047211 */ /* 0x000fe200078f30ff */
[----:B------:R-:W-:-:S03]  /*6150*/  IMAD.MOV.U32 R3, RZ, RZ, 0x1 ;  /* 0x00000001ff037424 */ /* 0x000fc600078e00ff */
[----:B------:R-:W-:Y:S02]  /*6160*/  SHF.R.S32.HI R11, RZ, 0x6, R4 ;  /* 0x00000006ff0b7819 */ /* 0x000fe40000011404 */
[----:B------:R-:W-:-:S03]  /*6170*/  LEA R13, R10, 0x100, 0xd ;  /* 0x000001000a0d7811 */ /* 0x000fc600078e68ff */
[----:B------:R-:W-:-:S07]  /*6180*/  VIADD R19, R11, 0x1 ;  /* 0x000000010b137836 */ /* 0x000fce0000000000 */
.L_x_181:
[----:B------:R-:W-:-:S03]  /*6190*/  UMOV UR4, 0xffffffff ;  /* 0xffffffff00047882 */ /* 0x000fc60000000000 */
[----:B------:R-:W-:Y:S05]  /*61a0*/  BRA.DIV UR4, `(.L_x_171) ;  /* 0x0000000e04887947 */ /* 0x000fea000b800000 */
[----:B------:R-:W-:-:S13]  /*61b0*/  ELECT P6, URZ, PT ;  /* 0x00000000003f782f */ /* 0x000fda00038c0000 */
.L_x_191:
[----:B------:R-:W0:Y:S01]  /*61c0*/  LDC R4, c[0x0][0x28c] ;  /* 0x0000a300ff047b82 */ /* 0x000e220000000800 */
[----:B------:R-:W-:Y:S01]  /*61d0*/  BSSY B1, `(.L_x_172) ;  /* 0x000003a000017945 */ /* 0x000fe20003800000 */
[----:B0-----:R-:W-:-:S13]  /*61e0*/  ISETP.LT.OR P6, PT, R4, 0x1, !P6 ;  /* 0x000000010400780c */ /* 0x001fda00077c1670 */
[----:B------:R-:W-:Y:S05]  /*61f0*/  @P6 BRA `(.L_x_173) ;  /* 0x0000000000dc6947 */ /* 0x000fea0003800000 */
[----:B------:R-:W-:Y:S02]  /*6200*/  IMAD R21, R21, 0x2, R10 ;  /* 0x0000000215157824 */ /* 0x000fe400078e020a */
[----:B------:R-:W-:Y:S02]  /*6210*/  IMAD.SHL.U32 R22, R20, 0x40, RZ ;  /* 0x0000004014167824 */ /* 0x000fe400078e00ff */
[----:B------:R-:W-:Y:S02]  /*6220*/  IMAD.MOV.U32 R24, RZ, RZ, RZ ;  /* 0x000000ffff187224 */ /* 0x000fe400078e00ff */
[----:B------:R-:W-:Y:S02]  /*6230*/  IMAD.MOV.U32 R4, RZ, RZ, R19 ;  /* 0x000000ffff047224 */ /* 0x000fe400078e0013 */
[----:B------:R-:W-:Y:S02]  /*6240*/  IMAD.MOV.U32 R5, RZ, RZ, R3 ;  /* 0x000000ffff057224 */ /* 0x000fe400078e0003 */
[----:B------:R-:W-:-:S02]  /*6250*/  IMAD.MOV.U32 R14, RZ, RZ, R8 ;  /* 0x000000ffff0e7224 */ /* 0x000fc400078e0008 */
[----:B------:R-:W-:-:S07]  /*6260*/  IMAD.SHL.U32 R21, R21, 0x80, RZ ;  /* 0x0000008015157824 */ /* 0x000fce00078e00ff */
.L_x_176:
[----:B------:R-:W0:Y:S01]  /*6270*/  S2UR UR4, SR_CgaCtaId ;  /* 0x00000000000479c3 */ /* 0x000e220000008800 */
[----:B------:R-:W-:Y:S02]  /*6280*/  MOV R7, 0x400 ;  /* 0x0000040000077802 */ /* 0x000fe40000000f00 */
[----:B------:R-:W-:-:S13]  /*6290*/  ISETP.NE.AND P1, PT, R0, RZ, PT ;  /* 0x000000ff0000720c */ /* 0x000fda0003f25270 */
[----:B------:R-:W1:Y:S01]  /*62a0*/  @!P1 LDC R15, c[0x0][0x500] ;  /* 0x00014000ff0f9b82 */ /* 0x000e620000000800 */
[----:B0-----:R-:W-:-:S05]  /*62b0*/  IMAD.U32 R10, RZ, RZ, UR4 ;  /* 0x00000004ff0a7e24 */ /* 0x001fca000f8e00ff */
[----:B------:R-:W-:Y:S02]  /*62c0*/  LEA R23, R10, R7, 0x18 ;  /* 0x000000070a177211 */ /* 0x000fe400078ec0ff */
[----:B------:R-:W-:-:S03]  /*62d0*/  SHF.L.U32 R7, R5, 0x1f, RZ ;  /* 0x0000001f05077819 */ /* 0x000fc600000006ff */
[----:B------:R-:W-:-:S04]  /*62e0*/  IMAD R20, R14, 0x8, R23 ;  /* 0x000000080e147824 */ /* 0x000fc800078e0217 */
[----:B------:R-:W0:Y:S02]  /*62f0*/  SYNCS.PHASECHK.TRANS64.TRYWAIT P0, [R20+URZ+0x18], R7 ;  /* 0x00001807140075a7 */ /* 0x000e24000800017f */
[----:B01----:R-:W-:Y:S05]  /*6300*/  @!P0 BRA `(.L_x_174) ;  /* 0x0000000c00508947 */ /* 0x003fea0003800000 */
.L_x_192:
[----:B0-----:R-:W-:Y:S01]  /*6310*/  PRMT R7, R9, 0x9910, RZ ;  /* 0x0000991009077816 */ /* 0x001fe200000000ff */
[----:B------:R0:W-:Y:S03]  /*6320*/  @!P1 SYNCS.ARRIVE.TRANS64 RZ, [R20+URZ], R15 ;  /* 0x0000000f14ff99a7 */ /* 0x0001e6000800003f */
[----:B------:R-:W-:-:S13]  /*6330*/  ISETP.NE.AND P0, PT, R7, 0x2, PT ;  /* 0x000000020700780c */ /* 0x000fda0003f05270 */
[----:B0-----:R-:W-:Y:S05]  /*6340*/  @P0 BRA `(.L_x_175) ;  /* 0x0000000000040947 */ /* 0x001fea0003800000 */
[----:B------:R-:W-:Y:S01]  /*6350*/  BPT.TRAP 0x1 ;  /* 0x000000040000795c */ /* 0x000fe20000300000 */
.L_x_175:
[C---:B------:R-:W-:Y:S01]  /*6360*/  IMAD R7, R14.reuse, 0x4000, R13 ;  /* 0x000040000e077824 */ /* 0x040fe200078e020d */
[----:B------:R-:W-:Y:S01]  /*6370*/  R2UR UR8, R23 ;  /* 0x00000000170872ca */ /* 0x000fe200000e0000 */
[----:B------:R-:W-:Y:S01]  /*6380*/  IMAD R23, R14, 0x1000, R23 ;  /* 0x000010000e177824 */ /* 0x000fe200078e0217 */
[----:B------:R-:W-:Y:S01]  /*6390*/  R2UR UR17, R21 ;  /* 0x00000000151172ca */ /* 0x000fe200000e0000 */
[----:B------:R-:W-:Y:S01]  /*63a0*/  VIADD R4, R4, 0xffffffff ;  /* 0xffffffff04047836 */ /* 0x000fe20000000000 */
[----:B------:R-:W-:Y:S01]  /*63b0*/  R2UR UR5, R7 ;  /* 0x00000000070572ca */ /* 0x000fe200000e0000 */
[----:B------:R-:W-:Y:S01]  /*63c0*/  UIADD3 UR4, UP0, UR20, 0xf0, URZ ;  /* 0x000000f014047890 */ /* 0x000fe2000ff1e03f */
[----:B------:R-:W-:Y:S01]  /*63d0*/  R2UR UR11, R23 ;  /* 0x00000000170b72ca */ /* 0x000fe200000e0000 */
[----:B------:R-:W-:Y:S01]  /*63e0*/  UIADD3 UR22, UP1, UR20, 0x1f0, URZ ;  /* 0x000001f014167890 */ /* 0x000fe2000ff3e03f */
[----:B------:R-:W-:Y:S01]  /*63f0*/  R2UR UR9, R20 ;  /* 0x00000000140972ca */ /* 0x000fe200000e0000 */
[----:B------:R-:W-:Y:S01]  /*6400*/  VIADD R14, R14, 0x1 ;  /* 0x000000010e0e7836 */ /* 0x000fe20000000000 */
[----:B------:R-:W-:Y:S01]  /*6410*/  R2UR UR10, R24 ;  /* 0x00000000180a72ca */ /* 0x000fe200000e0000 */
[----:B------:R-:W-:Y:S01]  /*6420*/  UIADD3.X UR23, URZ, UR21, URZ, UP1, !UPT ;  /* 0x000000153f177290 */ /* 0x000fe20008ffe43f */
[----:B------:R-:W-:Y:S01]  /*6430*/  R2UR UR12, R6 ;  /* 0x00000000060c72ca */ /* 0x000fe200000e0000 */
[----:B------:R-:W-:Y:S01]  /*6440*/  UMOV UR19, 0x30000 ;  /* 0x0003000000137882 */ /* 0x000fe20000000000 */
[----:B------:R-:W-:Y:S01]  /*6450*/  R2UR UR18, R22 ;  /* 0x00000000161272ca */ /* 0x000fe200000e0000 */
[----:B------:R-:W-:Y:S01]  /*6460*/  UMOV UR6, 0x0 ;  /* 0x0000000000067882 */ /* 0x000fe20000000000 */
[----:B------:R-:W-:Y:S01]  /*6470*/  ISETP.GT.AND P1, PT, R4, 0x1, PT ;  /* 0x000000010400780c */ /* 0x000fe20003f24270 */
[----:B------:R-:W-:Y:S01]  /*6480*/  UIADD3 UR8, UR8, UR5, URZ ;  /* 0x0000000508087290 */ /* 0x000fe2000fffe03f */
[----:B------:R-:W-:Y:S01]  /*6490*/  ISETP.NE.AND P0, PT, R14, 0x3, PT ;  /* 0x000000030e00780c */ /* 0x000fe20003f05270 */
[----:B------:R-:W-:Y:S01]  /*64a0*/  UIADD3.X UR5, URZ, UR21, URZ, UP0, !UPT ;  /* 0x000000153f057290 */ /* 0x000fe200087fe43f */
[----:B------:R-:W-:Y:S01]  /*64b0*/  VIADD R24, R24, 0x40 ;  /* 0x0000004018187836 */ /* 0x000fe20000000000 */
[----:B------:R-:W-:Y:S01]  /*64c0*/  UIADD3 UR13, UR11, 0xc100, URZ ;  /* 0x0000c1000b0d7890 */ /* 0x000fe2000fffe03f */
[----:B------:R-:W-:Y:S01]  /*64d0*/  SEL R20, RZ, 0x1, P0 ;  /* 0x00000001ff147807 */ /* 0x000fe20000000000 */
[----:B------:R-:W-:Y:S01]  /*64e0*/  UMOV UR7, 0x10000000 ;  /* 0x1000000000077882 */ /* 0x000fe20000000000 */
[----:B------:R-:W-:Y:S01]  /*64f0*/  UMOV UR11, UR17 ;  /* 0x00000011000b7c82 */ /* 0x000fe20008000000 */
[----:B------:R-:W-:-:S02]  /*6500*/  SEL R14, R14, RZ, P0 ;  /* 0x000000ff0e0e7207 */ /* 0x000fc40000000000 */
[----:B------:R-:W-:Y:S01]  /*6510*/  LOP3.LUT R5, R5, R20, RZ, 0x3c, !PT ;  /* 0x0000001405057212 */ /* 0x000fe200078e3cff */
[----:B------:R0:W-:Y:S02]  /*6520*/  UTMALDG.3D.MULTICAST [UR8], [UR4], UR19, desc[UR6] ;  /* 0x00000608040073b4 */ /* 0x0001e40008011813 */
[----:B0-----:R-:W-:Y:S01]  /*6530*/  UMOV UR8, UR13 ;  /* 0x0000000d00087c82 */ /* 0x001fe20008000000 */
[----:B------:R-:W-:Y:S02]  /*6540*/  UMOV UR11, UR18 ;  /* 0x00000012000b7c82 */ /* 0x000fe40008000000 */
[----:B------:R0:W-:Y:S02]  /*6550*/  UTMALDG.3D [UR8], [UR22], desc[UR6] ;  /* 0x00000608160075b4 */ /* 0x0001e40008011000 */
[----:B0-----:R-:W-:Y:S05]  /*6560*/  @P1 BRA `(.L_x_176) ;  /* 0xfffffffc00401947 */ /* 0x001fea000383ffff */
.L_x_173:
[----:B------:R-:W-:Y:S05]  /*6570*/  BSYNC B1 ;  /* 0x0000000000017941 */ /* 0x000fea0003800000 */
.L_x_172:
[----:B------:R-:W-:Y:S01]  /*6580*/  LOP3.LUT P1, RZ, R12, 0xff, RZ, 0xc0, !PT ;  /* 0x000000ff0cff7812 */ /* 0x000fe2000782c0ff */
[C---:B------:R-:W-:Y:S01]  /*6590*/  IMAD.IADD R7, R11.reuse, 0x1, R8 ;  /* 0x000000010b077824 */ /* 0x040fe200078e0208 */
[----:B------:R-:W-:Y:S01]  /*65a0*/  ULDC.64 UR4, c[0x0][0x650] ;  /* 0x0001940000047ab9 */ /* 0x000fe20000000a00 */
[----:B------:R-:W-:Y:S01]  /*65b0*/  ISETP.GE.U32.AND P2, PT, R11, 0x3, PT ;  /* 0x000000030b00780c */ /* 0x000fe20003f46070 */
[----:B------:R-:W-:Y:S01]  /*65c0*/  BSSY B1, `(.L_x_177) ;  /* 0x000006c000017945 */ /* 0x000fe20003800000 */
[----:B------:R-:W-:Y:S01]  /*65d0*/  IMAD.MOV.U32 R21, RZ, RZ, -0x1 ;  /* 0xffffffffff157424 */ /* 0x000fe200078e00ff */
[----:B------:R-:W-:Y:S01]  /*65e0*/  ISETP.GT.U32.AND P0, PT, R7, 0x2, PT ;  /* 0x000000020700780c */ /* 0x000fe20003f04070 */
[----:B------:R-:W-:Y:S01]  /*65f0*/  IMAD.MOV.U32 R20, RZ, RZ, -0x1 ;  /* 0xffffffffff147424 */ /* 0x000fe200078e00ff */
[----:B------:R-:W-:Y:S02]  /*6600*/  PRMT R12, RZ, 0x7610, R12 ;  /* 0x00007610ff0c7816 */ /* 0x000fe4000000000c */
[----:B------:R-:W-:-:S03]  /*6610*/  ISETP.LT.U32.AND P0, PT, R11, 0x3, P0 ;  /* 0x000000030b00780c */ /* 0x000fc60000701070 */
[----:B------:R-:W0:Y:S01]  /*6620*/  @P1 S2R R10, SR_CgaCtaId ;  /* 0x00000000000a1919 */ /* 0x000e220000008800 */
[----:B------:R-:W-:-:S04]  /*6630*/  @P1 MOV R5, 0x400 ;  /* 0x0000040000051802 */ /* 0x000fc80000000f00 */
[----:B0-----:R-:W-:Y:S01]  /*6640*/  @P1 LEA R6, R10, R5, 0x18 ;  /* 0x000000050a061211 */ /* 0x001fe200078ec0ff */
[----:B------:R-:W-:Y:S01]  /*6650*/  IMAD.WIDE.U32 R4, R7, -0x55555555, RZ ;  /* 0xaaaaaaab07047825 */ /* 0x000fe200078e00ff */
[----:B------:R-:W-:Y:S02]  /*6660*/  SEL R4, RZ, 0x1, !P0 ;  /* 0x00000001ff047807 */ /* 0x000fe40004000000 */
[----:B------:R0:W-:Y:S01]  /*6670*/  @P1 SYNCS.ARRIVE.TRANS64.A1T0 RZ, [R6+URZ+0x48], RZ ;  /* 0x000048ff06ff19a7 */ /* 0x0001e2000810003f */
[----:B------:R-:W-:Y:S02]  /*6680*/  IADD3 R16, P1, R16, UR36, RZ ;  /* 0x0000002410107c10 */ /* 0x000fe4000ff3e0ff */
[----:B------:R-:W-:Y:S02]  /*6690*/  LOP3.LUT R3, R3, R4, RZ, 0x3c, !PT ;  /* 0x0000000403037212 */ /* 0x000fe400078e3cff */
[----:B------:R-:W-:Y:S02]  /*66a0*/  IADD3.X R17, R17, UR42, RZ, P1, !PT ;  /* 0x0000002a11117c10 */ /* 0x000fe40008ffe4ff */
[----:B------:R-:W-:-:S02]  /*66b0*/  ISETP.GE.U32.AND P0, PT, R16, UR4, PT ;  /* 0x0000000410007c0c */ /* 0x000fc4000bf06070 */
[----:B0-----:R-:W-:Y:S02]  /*66c0*/  SHF.R.U32.HI R6, RZ, 0x1, R5 ;  /* 0x00000001ff067819 */ /* 0x001fe40000011605 */
[----:B------:R-:W-:Y:S02]  /*66d0*/  ISETP.GE.U32.AND.EX P0, PT, R17, UR5, PT, P0 ;  /* 0x0000000511007c0c */ /* 0x000fe4000bf06100 */
[----:B------:R-:W-:Y:S01]  /*66e0*/  @P2 LOP3.LUT R3, R3, 0x1, R6, 0x78, !PT ;  /* 0x0000000103032812 */ /* 0x000fe200078e7806 */
[----:B------:R-:W-:Y:S01]  /*66f0*/  IMAD R8, R6, -0x3, R7 ;  /* 0xfffffffd06087824 */ /* 0x000fe200078e0207 */
[----:B------:R-:W-:Y:S01]  /*6700*/  PRMT R4, RZ, 0x7610, R4 ;  /* 0x00007610ff047816 */ /* 0x000fe20000000004 */
[----:B------:R-:W-:-:S08]  /*6710*/  IMAD.MOV.U32 R6, RZ, RZ, -0x1 ;  /* 0xffffffffff067424 */ /* 0x000fd000078e00ff */
[----:B------:R-:W-:Y:S05]  /*6720*/  @P0 BRA `(.L_x_178) ;  /* 0x0000000400540947 */ /* 0x000fea0003800000 */
[----:B------:R-:W0:Y:S01]  /*6730*/  S2R R15, SR_CTAID.X ;  /* 0x00000000000f7919 */ /* 0x000e220000002500 */
[----:B------:R-:W-:Y:S01]  /*6740*/  ULDC.64 UR4, c[0x0][0x628] ;  /* 0x00018a0000047ab9 */ /* 0x000fe20000000a00 */
[----:B------:R-:W-:Y:S01]  /*6750*/  ULDC UR7, c[0x0][0x630] ;  /* 0x00018c0000077ab9 */ /* 0x000fe20000000800 */
[----:B------:R-:W-:Y:S01]  /*6760*/  ISETP.NE.U32.AND P0, PT, RZ, UR4, PT ;  /* 0x00000004ff007c0c */ /* 0x000fe2000bf05070 */
[----:B------:R-:W1:Y:S01]  /*6770*/  S2R R20, SR_CTAID.Y ;  /* 0x0000000000147919 */ /* 0x000e620000002600 */
[----:B------:R-:W-:Y:S01]  /*6780*/  ULDC UR8, c[0x0][0x150] ;  /* 0x0000540000087ab9 */ /* 0x000fe20000000800 */
[----:B------:R-:W-:Y:S01]  /*6790*/  IMAD.MOV.U32 R4, RZ, RZ, R16 ;  /* 0x000000ffff047224 */ /* 0x000fe200078e0010 */
[----:B------:R-:W-:Y:S01]  /*67a0*/  ISETP.NE.AND.EX P0, PT, RZ, UR5, PT, P0 ;  /* 0x00000005ff007c0c */ /* 0x000fe2000bf05300 */
[----:B------:R-:W-:Y:S01]  /*67b0*/  IMAD.MOV.U32 R5, RZ, RZ, R17 ;  /* 0x000000ffff057224 */ /* 0x000fe200078e0011 */
[----:B0-----:R-:W-:-:S11]  /*67c0*/  I2FP.F32.U32 R22, R15 ;  /* 0x0000000f00167245 */ /* 0x001fd60000201000 */
[----:B------:R-:W-:Y:S05]  /*67d0*/  @!P0 BRA `(.L_x_179) ;  /* 0x0000000000288947 */ /* 0x000fea0003800000 */
[----:B------:R-:W-:Y:S02]  /*67e0*/  ULDC UR6, c[0x0][0x634] ;  /* 0x00018d0000067ab9 */ /* 0x000fe40000000800 */
[----:B------:R-:W-:-:S05]  /*67f0*/  IADD3 R5, P0, R16, UR6, RZ ;  /* 0x0000000610057c10 */ /* 0x000fca000ff1e0ff */
[----:B------:R-:W-:-:S04]  /*6800*/  IMAD.X R21, RZ, RZ, R17, P0 ;  /* 0x000000ffff157224 */ /* 0x000fc800000e0611 */
[----:B------:R-:W-:-:S04]  /*6810*/  IMAD.WIDE.U32 R6, R21, UR4, RZ ;  /* 0x0000000415067c25 */ /* 0x000fc8000f8e00ff */
[----:B------:R-:W-:-:S04]  /*6820*/  IMAD.WIDE.U32 R6, P0, R5, UR5, R6 ;  /* 0x0000000505067c25 */ /* 0x000fc8000f800006 */
[----:B------:R-:W-:-:S04]  /*6830*/  IMAD.WIDE.U32 R4, R5, UR4, RZ ;  /* 0x0000000405047c25 */ /* 0x000fc8000f8e00ff */
[----:B------:R-:W-:Y:S01]  /*6840*/  IMAD.MOV.U32 R4, RZ, RZ, R7 ;  /* 0x000000ffff047224 */ /* 0x000fe200078e0007 */
[----:B------:R-:W-:Y:S01]  /*6850*/  IADD3 RZ, P1, R5, R6, RZ ;  /* 0x0000000605ff7210 */ /* 0x000fe20007f3e0ff */
[----:B------:R-:W-:-:S04]  /*6860*/  IMAD.X R5, RZ, RZ, RZ, P0 ;  /* 0x000000ffff057224 */ /* 0x000fc800000e06ff */
[----:B------:R-:W-:-:S08]  /*6870*/  IMAD.WIDE.U32.X R4, R21, UR5, R4, P1 ;  /* 0x0000000515047c25 */ /* 0x000fd000088e0404 */
.L_x_179:
[--C-:B------:R-:W-:Y:S01]  /*6880*/  SHF.R.U64 R14, R4, UR7, R5.reuse ;  /* 0x00000007040e7c19 */ /* 0x100fe20008001205 */
[----:B------:R-:W-:Y:S01]  /*6890*/  FMUL R22, R22, UR8 ;  /* 0x0000000816167c20 */ /* 0x000fe20008400000 */
[----:B------:R-:W-:Y:S01]  /*68a0*/  SHF.R.U32.HI R4, RZ, UR7, R5 ;  /* 0x00000007ff047c19 */ /* 0x000fe20008011605 */
[----:B------:R-:W0:Y:S01]  /*68b0*/  LDC R6, c[0x0][0x144] ;  /* 0x00005100ff067b82 */ /* 0x000e220000000800 */
[----:B------:R-:W-:Y:S01]  /*68c0*/  IADD3 R5, P0, RZ, -R14, RZ ;  /* 0x8000000eff057210 */ /* 0x000fe20007f1e0ff */
[----:B------:R-:W-:Y:S01]  /*68d0*/  ULDC UR6, c[0x0][0x154] ;  /* 0x0000550000067ab9 */ /* 0x000fe20000000800 */
[----:B-1----:R-:W-:Y:S01]  /*68e0*/  I2FP.F32.U32 R7, R20 ;  /* 0x0000001400077245 */ /* 0x002fe20000201000 */
[----:B------:R-:W1:Y:S01]  /*68f0*/  F2I.U32.TRUNC.NTZ R22, R22 ;  /* 0x0000001600167305 */ /* 0x000e62000020f000 */
[----:B------:R-:W-:Y:S01]  /*6900*/  ULDC.64 UR4, c[0x0][0x620] ;  /* 0x0001880000047ab9 */ /* 0x000fe20000000a00 */
[----:B------:R-:W-:Y:S01]  /*6910*/  IMAD.X R4, RZ, RZ, ~R4, P0 ;  /* 0x000000ffff047224 */ /* 0x000fe200000e0e04 */
[----:B------:R-:W-:Y:S01]  /*6920*/  ISETP.NE.AND P2, PT, R2, 0x1, PT ;  /* 0x000000010200780c */ /* 0x000fe20003f45270 */
[----:B------:R-:W-:Y:S01]  /*6930*/  FMUL R23, R7, UR6 ;  /* 0x0000000607177c20 */ /* 0x000fe20008400000 */
[----:B------:R-:W2:Y:S01]  /*6940*/  LDC R25, c[0x0][0x148] ;  /* 0x00005200ff197b82 */ /* 0x000ea20000000800 */
[----:B------:R-:W-:Y:S01]  /*6950*/  IMAD R4, R4, UR4, RZ ;  /* 0x0000000404047c24 */ /* 0x000fe2000f8e02ff */
[----:B------:R-:W-:-:S02]  /*6960*/  ULDC.64 UR6, c[0x0][0x640] ;  /* 0x0001900000067ab9 */ /* 0x000fc40000000a00 */
[----:B------:R-:W-:Y:S01]  /*6970*/  ISETP.NE.U32.AND P0, PT, RZ, UR6, PT ;  /* 0x00000006ff007c0c */ /* 0x000fe2000bf05070 */
[----:B------:R-:W3:Y:S01]  /*6980*/  F2I.U32.TRUNC.NTZ R23, R23 ;  /* 0x0000001700177305 */ /* 0x000ee2000020f000 */
[C---:B------:R-:W-:Y:S02]  /*6990*/  IMAD R7, R5.reuse, UR5, R4 ;  /* 0x0000000505077c24 */ /* 0x040fe4000f8e0204 */
[----:B------:R-:W-:Y:S01]  /*69a0*/  IMAD.WIDE.U32 R4, R5, UR4, R16 ;  /* 0x0000000405047c25 */ /* 0x000fe2000f8e0010 */
[----:B------:R-:W-:Y:S01]  /*69b0*/  ULDC UR4, c[0x0][0x618] ;  /* 0x0001860000047ab9 */ /* 0x000fe20000000800 */
[----:B------:R-:W-:Y:S02]  /*69c0*/  ISETP.NE.AND.EX P0, PT, RZ, UR7, PT, P0 ;  /* 0x00000007ff007c0c */ /* 0x000fe4000bf05300 */
[----:B------:R-:W-:Y:S02]  /*69d0*/  IMAD.IADD R5, R5, 0x1, R7 ;  /* 0x0000000105057824 */ /* 0x000fe400078e0207 */
[----:B-1----:R-:W-:-:S03]  /*69e0*/  IMAD.MOV R22, RZ, RZ, -R22 ;  /* 0x000000ffff167224 */ /* 0x002fc600078e0a16 */
[----:B------:R-:W-:Y:S01]  /*69f0*/  SHF.R.U64 R21, R4, UR4, R5 ;  /* 0x0000000404157c19 */ /* 0x000fe20008001205 */
[----:B0-----:R-:W-:Y:S01]  /*6a00*/  IMAD R15, R6, R22, R15 ;  /* 0x00000016060f7224 */ /* 0x001fe200078e020f */
[----:B------:R-:W-:Y:S01]  /*6a10*/  SHF.R.U32.HI R4, RZ, UR4, R5 ;  /* 0x00000004ff047c19 */ /* 0x000fe20008011605 */
[----:B------:R-:W-:Y:S01]  /*6a20*/  ULDC UR4, c[0x0][0x608] ;  /* 0x0001820000047ab9 */ /* 0x000fe20000000800 */
[----:B---3--:R-:W-:Y:S02]  /*6a30*/  IMAD.MOV R6, RZ, RZ, -R23 ;  /* 0x000000ffff067224 */ /* 0x008fe400078e0a17 */
[--C-:B------:R-:W-:Y:S02]  /*6a40*/  SHF.R.U64 R22, R21, UR4, R4.reuse ;  /* 0x0000000415167c19 */ /* 0x100fe40008001204 */
[----:B------:R-:W-:Y:S01]  /*6a50*/  SHF.R.U32.HI R5, RZ, UR4, R4 ;  /* 0x00000004ff057c19 */ /* 0x000fe20008011604 */
[----:B------:R-:W-:Y:S01]  /*6a60*/  ULDC UR4, c[0x0][0x658] ;  /* 0x0001960000047ab9 */ /* 0x000fe20000000800 */
[----:B--2---:R-:W-:-:S02]  /*6a70*/  @P2 IMAD R15, R25, R6, R20 ;  /* 0x00000006190f2224 */ /* 0x004fc400078e0214 */
[--C-:B------:R-:W-:Y:S02]  /*6a80*/  SHF.R.U64 R20, R22, UR4, R5.reuse ;  /* 0x0000000416147c19 */ /* 0x100fe40008001205 */
[----:B------:R-:W-:-:S03]  /*6a90*/  SHF.R.U32.HI R23, RZ, UR4, R5 ;  /* 0x00000004ff177c19 */ /* 0x000fc60008011605 */
[----:B------:R-:W-:Y:S02]  /*6aa0*/  IMAD.MOV.U32 R6, RZ, RZ, R20 ;  /* 0x000000ffff067224 */ /* 0x000fe400078e0014 */
[----:B------:R-:W-:Y:S01]  /*6ab0*/  IMAD.MOV.U32 R5, RZ, RZ, R23 ;  /* 0x000000ffff057224 */ /* 0x000fe200078e0017 */
[----:B------:R-:W-:Y:S06]  /*6ac0*/  @!P0 BRA `(.L_x_180) ;  /* 0x00000000002c8947 */ /* 0x000fec0003800000 */
        /* <DEDUP_REMOVED lines=9> */
[----:B------:R-:W-:-:S04]  /*6b60*/  IMAD.WIDE.U32.X R4, R23, UR7, R4, P1 ;  /* 0x0000000717047c25 */ /* 0x000fc800088e0404 */
[----:B------:R-:W-:-:S07]  /*6b70*/  IMAD.MOV.U32 R6, RZ, RZ, R4 ;  /* 0x000000ffff067224 */ /* 0x000fce00078e0004 */
.L_x_180:
[----:B------:R-:W-:Y:S01]  /*6b80*/  ULDC UR4, c[0x0][0x648] ;  /* 0x0001920000047ab9 */ /* 0x000fe20000000800 */
[----:B------:R-:W-:Y:S01]  /*6b90*/  LOP3.LUT R4, R22, UR15, RZ, 0xc0, !PT ;  /* 0x0000000f16047c12 */ /* 0x000fe2000f8ec0ff */
[----:B------:R-:W-:Y:S01]  /*6ba0*/  ULDC UR5, c[0x0][0x610] ;  /* 0x0001840000057ab9 */ /* 0x000fe20000000800 */
[----:B------:R-:W-:Y:S01]  /*6bb0*/  SHF.R.U64 R5, R6, UR4, R5 ;  /* 0x0000000406057c19 */ /* 0x000fe20008001205 */
[----:B------:R-:W-:Y:S01]  /*6bc0*/  ULDC UR4, c[0x0][0x638] ;  /* 0x00018e0000047ab9 */ /* 0x000fe20000000800 */
[----:B------:R-:W-:-:S03]  /*6bd0*/  LOP3.LUT R21, R21, UR14, RZ, 0xc0, !PT ;  /* 0x0000000e15157c12 */ /* 0x000fc6000f8ec0ff */
[----:B------:R-:W-:Y:S02]  /*6be0*/  IMAD.MOV R7, RZ, RZ, -R5 ;  /* 0x000000ffff077224 */ /* 0x000fe400078e0a05 */
[----:B------:R-:W-:Y:S02]  /*6bf0*/  IMAD R4, R5, UR16, R4 ;  /* 0x0000001005047c24 */ /* 0x000fe4000f8e0204 */
[----:B------:R-:W-:Y:S01]  /*6c00*/  IMAD R20, R7, UR4, R20 ;  /* 0x0000000407147c24 */ /* 0x000fe2000f8e0214 */
[----:B------:R-:W-:Y:S01]  /*6c10*/  ULDC UR4, c[0x0][0x600] ;  /* 0x0001800000047ab9 */ /* 0x000fe20000000800 */
[----:B------:R-:W-:Y:S02]  /*6c20*/  IMAD R15, R4, UR5, R15 ;  /* 0x00000005040f7c24 */ /* 0x000fe4000f8e020f */
[----:B------:R-:W-:Y:S02]  /*6c30*/  IMAD R6, R20, UR4, R21 ;  /* 0x0000000414067c24 */ /* 0x000fe4000f8e0215 */
[----:B------:R-:W-:-:S03]  /*6c40*/  IMAD.MOV.U32 R4, RZ, RZ, 0x1 ;  /* 0x00000001ff047424 */ /* 0x000fc600078e00ff */
[----:B------:R-:W-:Y:S02]  /*6c50*/  SEL R20, R6, R15, !P2 ;  /* 0x0000000f06147207 */ /* 0x000fe40005000000 */
[----:B------:R-:W-:Y:S01]  /*6c60*/  SEL R21, R15, R6, !P2 ;  /* 0x000000060f157207 */ /* 0x000fe20005000000 */
[----:B------:R-:W-:-:S07]  /*6c70*/  IMAD.MOV.U32 R6, RZ, RZ, R14 ;  /* 0x000000ffff067224 */ /* 0x000fce00078e000e */
.L_x_178:
[----:B------:R-:W-:Y:S05]  /*6c80*/  BSYNC B1 ;  /* 0x0000000000017941 */ /* 0x000fea0003800000 */
.L_x_177:
[----:B------:R-:W-:-:S13]  /*6c90*/  LOP3.LUT P0, RZ, R4, 0xff, RZ, 0xc0, !PT ;  /* 0x000000ff04ff7812 */ /* 0x000fda000780c0ff */
[----:B------:R-:W-:Y:S05]  /*6ca0*/  @P0 BRA `(.L_x_181) ;  /* 0xfffffff400380947 */ /* 0x000fea000383ffff */
[----:B------:R-:W-:Y:S05]  /*6cb0*/  BSYNC B0 ;  /* 0x0000000000007941 */ /* 0x000fea0003800000 */
.L_x_170:
[----:B------:R-:W-:-:S03]  /*6cc0*/  UMOV UR4, 0xffffffff ;  /* 0xffffffff00047882 */ /* 0x000fc60000000000 */
[----:B------:R-:W-:Y:S05]  /*6cd0*/  BRA.DIV UR4, `(.L_x_182) ;  /* 0x0000000204f07947 */ /* 0x000fea000b800000 */
[----:B------:R-:W-:-:S13]  /*6ce0*/  ELECT P6, URZ, PT ;  /* 0x00000000003f782f */ /* 0x000fda00038c0000 */
.L_x_195:
[----:B------:R-:W-:Y:S04]  /*6cf0*/  BSSY B0, `(.L_x_183) ;  /* 0x0000022000007945 */ /* 0x000fe80003800000 */
[----:B------:R-:W-:Y:S05]  /*6d00*/  @!P6 BRA `(.L_x_184) ;  /* 0x000000000080e947 */ /* 0x000fea0003800000 */
[----:B------:R-:W-:-:S04]  /*6d10*/  LOP3.LUT R18, R18, 0x2, RZ, 0xfc, !PT ;  /* 0x0000000212127812 */ /* 0x000fc800078efcff */
[----:B------:R-:W-:-:S13]  /*6d20*/  ISETP.NE.AND P0, PT, R18, 0x3, PT ;  /* 0x000000031200780c */ /* 0x000fda0003f05270 */
[----:B------:R-:W-:Y:S05]  /*6d30*/  @!P0 BRA `(.L_x_185) ;  /* 0x0000000000048947 */ /* 0x000fea0003800000 */
[----:B------:R-:W-:Y:S01]  /*6d40*/  BPT.TRAP 0x1 ;  /* 0x000000040000795c */ /* 0x000fe20000300000 */
.L_x_185:
[----:B------:R-:W0:Y:S01]  /*6d50*/  S2R R5, SR_CgaCtaId ;  /* 0x0000000000057919 */ /* 0x000e220000008800 */
[----:B------:R-:W-:Y:S02]  /*6d60*/  MOV R0, 0x400 ;  /* 0x0000040000007802 */ /* 0x000fe40000000f00 */
[----:B------:R-:W-:Y:S02]  /*6d70*/  SHF.L.U32 R2, R3, 0x1f, RZ ;  /* 0x0000001f03027819 */ /* 0x000fe400000006ff */
[----:B0-----:R-:W-:-:S05]  /*6d80*/  LEA R5, R5, R0, 0x18 ;  /* 0x0000000005057211 */ /* 0x001fca00078ec0ff */
[----:B------:R-:W-:-:S04]  /*6d90*/  VIADD R5, R5, 0x18 ;  /* 0x0000001805057836 */ /* 0x000fc80000000000 */
[C---:B------:R-:W-:Y:S02]  /*6da0*/  IMAD R7, R8.reuse, 0x8, R5 ;  /* 0x0000000808077824 */ /* 0x040fe400078e0205 */
[----:B------:R-:W-:Y:S02]  /*6db0*/  VIADD R8, R8, 0x1 ;  /* 0x0000000108087836 */ /* 0x000fe40000000000 */
[----:B------:R-:W0:Y:S03]  /*6dc0*/  SYNCS.PHASECHK.TRANS64.TRYWAIT P0, [R7+URZ], R2 ;  /* 0x00000002070075a7 */ /* 0x000e26000800017f */
[----:B------:R-:W-:-:S04]  /*6dd0*/  ISETP.NE.AND P1, PT, R8, 0x3, PT ;  /* 0x000000030800780c */ /* 0x000fc80003f25270 */
[----:B------:R-:W-:Y:S02]  /*6de0*/  SEL R0, RZ, 0x1, P1 ;  /* 0x00000001ff007807 */ /* 0x000fe40000800000 */
[----:B------:R-:W-:Y:S02]  /*6df0*/  SEL R8, R8, RZ, P1 ;  /* 0x000000ff08087207 */ /* 0x000fe40000800000 */
[----:B------:R-:W-:-:S03]  /*6e00*/  LOP3.LUT R9, R3, R0, RZ, 0x3c, !PT ;  /* 0x0000000003097212 */ /* 0x000fc600078e3cff */
[----:B------:R-:W-:Y:S01]  /*6e10*/  IMAD R4, R8, 0x8, R5 ;  /* 0x0000000808047824 */ /* 0x000fe200078e0205 */
[----:B------:R-:W-:Y:S01]  /*6e20*/  SHF.L.U32 R3, R9, 0x1f, RZ ;  /* 0x0000001f09037819 */ /* 0x000fe200000006ff */
[----:B0-----:R-:W-:Y:S06]  /*6e30*/  @!P0 BRA `(.L_x_186) ;  /* 0x0000000000b88947 */ /* 0x001fec0003800000 */
.L_x_196:
[----:B------:R-:W1:Y:S01]  /*6e40*/  SYNCS.PHASECHK.TRANS64.TRYWAIT P0, [R4+URZ], R3 ;  /* 0x00000003040075a7 */ /* 0x000e62000800017f */
[----:B------:R-:W-:-:S05]  /*6e50*/  VIADD R0, R8, 0x1 ;  /* 0x0000000108007836 */ /* 0x000fca0000000000 */
[----:B------:R-:W-:-:S04]  /*6e60*/  ISETP.NE.AND P1, PT, R0, 0x3, PT ;  /* 0x000000030000780c */ /* 0x000fc80003f25270 */
[----:B0-----:R-:W-:Y:S02]  /*6e70*/  SEL R2, RZ, 0x1, P1 ;  /* 0x00000001ff027807 */ /* 0x001fe40000800000 */
[----:B------:R-:W-:Y:S02]  /*6e80*/  SEL R0, R0, RZ, P1 ;  /* 0x000000ff00007207 */ /* 0x000fe40000800000 */
[----:B------:R-:W-:Y:S01]  /*6e90*/  LOP3.LUT R2, R9, R2, RZ, 0x3c, !PT ;  /* 0x0000000209027212 */ /* 0x000fe200078e3cff */
[----:B-1----:R-:W-:Y:S06]  /*6ea0*/  @!P0 BRA `(.L_x_187) ;  /* 0x0000000000b08947 */ /* 0x002fec0003800000 */
.L_x_197:
[----:B------:R-:W-:Y:S01]  /*6eb0*/  IMAD R5, R0, 0x8, R5 ;  /* 0x0000000800057824 */ /* 0x000fe200078e0205 */
[----:B------:R-:W-:-:S07]  /*6ec0*/  SHF.L.U32 R0, R2, 0x1f, RZ ;  /* 0x0000001f02007819 */ /* 0x000fce00000006ff */
.L_x_188:
[----:B-1----:R1:W2:Y:S02]  /*6ed0*/  SYNCS.PHASECHK.TRANS64.TRYWAIT P0, [R5+URZ], R0 ;  /* 0x00000000050075a7 */ /* 0x0022a4000800017f */
[----:B--2---:R-:W-:Y:S05]  /*6ee0*/  @!P0 NANOSLEEP.SYNCS 0x989680 ;  /* 0x009896800000895d */ /* 0x004fea0003900000 */
[----:B------:R-:W2:Y:S02]  /*6ef0*/  @!P0 SYNCS.PHASECHK.TRANS64 P0, [R5+URZ], R0 ;  /* 0x00000000050085a7 */ /* 0x000ea4000800007f */
[----:B--2---:R-:W-:Y:S05]  /*6f00*/  @!P0 BRA `(.L_x_188) ;  /* 0xfffffffc00f08947 */ /* 0x004fea000383ffff */
.L_x_184:
[----:B------:R-:W-:Y:S05]  /*6f10*/  BSYNC B0 ;  /* 0x0000000000007941 */ /* 0x000fea0003800000 */
.L_x_183:
[----:B------:R-:W-:Y:S05]  /*6f20*/  EXIT ;  /* 0x000000000000794d */ /* 0x000fea0003800000 */
.L_x_21:
[----:B-1----:R1:W2:Y:S02]  /*6f30*/  SYNCS.PHASECHK.TRANS64.TRYWAIT P1, [R3+URZ], R0 ;  /* 0x00000000030075a7 */ /* 0x0022a4000802017f */
[----:B--2---:R-:W-:Y:S05]  /*6f40*/  @!P1 NANOSLEEP.SYNCS 0x989680 ;  /* 0x009896800000995d */ /* 0x004fea0003900000 */
[----:B------:R-:W2:Y:S02]  /*6f50*/  @!P1 SYNCS.PHASECHK.TRANS64 P1, [R3+URZ], R0 ;  /* 0x00000000030095a7 */ /* 0x000ea4000802007f */
[----:B--2---:R-:W-:Y:S05]  /*6f60*/  @!P1 BRA `(.L_x_21) ;  /* 0xfffffffc00f09947 */ /* 0x004fea000383ffff */
[----:B------:R-:W-:Y:S05]  /*6f70*/  BRA `(.L_x_20) ;  /* 0xffffffa400d47947 */ /* 0x000fea000383ffff */
.L_x_26:
[----:B-1----:R1:W2:Y:S02]  /*6f80*/  SYNCS.PHASECHK.TRANS64.TRYWAIT P1, [R5+URZ], R4 ;  /* 0x00000004050075a7 */ /* 0x0022a4000802017f */
[----:B--2---:R-:W-:Y:S05]  /*6f90*/  @!P1 NANOSLEEP.SYNCS 0x989680 ;  /* 0x009896800000995d */ /* 0x004fea0003900000 */
[----:B------:R-:W2:Y:S02]  /*6fa0*/  @!P1 SYNCS.PHASECHK.TRANS64 P1, [R5+URZ], R4 ;  /* 0x00000004050095a7 */ /* 0x000ea4000802007f */
[----:B--2---:R-:W-:Y:S05]  /*6fb0*/  @!P1 BRA `(.L_x_26) ;  /* 0xfffffffc00f09947 */ /* 0x004fea000383ffff */
[----:B------:R-:W-:Y:S05]  /*6fc0*/  BRA `(.L_x_25) ;  /* 0xffffffa800a87947 */ /* 0x000fea000383ffff */
.L_x_171:
[----:B------:R-:W-:Y:S01]  /*6fd0*/  BSSY B1, `(.L_x_189) ;  /* 0x0000006000017945 */ /* 0x000fe20003800000 */
[----:B------:R-:W-:-:S07]  /*6fe0*/  IMAD.MOV.U32 R15, RZ, RZ, -0x1 ;  /* 0xffffffffff0f7424 */ /* 0x000fce00078e00ff */
[----:B------:R-:W-:Y:S05]  /*6ff0*/  WARPSYNC.COLLECTIVE R15, `(.L_x_190) ;  /* 0x000000000f0c7348 */ /* 0x000fea0003c00000 */
[----:B------:R-:W-:Y:S02]  /*7000*/  ELECT P6, UR62, PT ;  /* 0x00000000003e782f */ /* 0x000fe400038c0000 */
[----:B------:R-:W-:Y:S01]  /*7010*/  MOV R14, UR62 ;  /* 0x0000003e000e7c02 */ /* 0x000fe20008000f00 */
[----:B------:R-:W-:Y:S10]  /*7020*/  ENDCOLLECTIVE ;  /* 0x000000000000791b */ /* 0x000ff40003800000 */
.L_x_190:
[----:B------:R-:W-:Y:S05]  /*7030*/  BSYNC B1 ;  /* 0x0000000000017941 */ /* 0x000fea0003800000 */
.L_x_189:
[----:B------:R-:W-:Y:S05]  /*7040*/  BRA `(.L_x_191) ;  /* 0xfffffff0005c7947 */ /* 0x000fea000383ffff */
.L_x_174:
[----:B0-----:R0:W1:Y:S02]  /*7050*/  SYNCS.PHASECHK.TRANS64.TRYWAIT P0, [R20+URZ+0x18], R7 ;  /* 0x00001807140075a7 */ /* 0x001064000800017f */
[----:B-1----:R-:W-:Y:S05]  /*7060*/  @!P0 NANOSLEEP.SYNCS 0x989680 ;  /* 0x009896800000895d */ /* 0x002fea0003900000 */
[----:B------:R-:W1:Y:S02]  /*7070*/  @!P0 SYNCS.PHASECHK.TRANS64 P0, [R20+URZ+0x18], R7 ;  /* 0x00001807140085a7 */ /* 0x000e64000800007f */
[----:B-1----:R-:W-:Y:S05]  /*7080*/  @!P0 BRA `(.L_x_174) ;  /* 0xfffffffc00f08947 */ /* 0x002fea000383ffff */
[----:B------:R-:W-:Y:S05]  /*7090*/  BRA `(.L_x_192) ;  /* 0xfffffff0009c7947 */ /* 0x000fea000383ffff */
.L_x_182:
[----:B------:R-:W-:Y:S01]  /*70a0*/  BSSY B0, `(.L_x_193) ;  /* 0x0000006000007945 */ /* 0x000fe20003800000 */
[----:B------:R-:W-:-:S07]  /*70b0*/  IMAD.MOV.U32 R15, RZ, RZ, -0x1 ;  /* 0xffffffffff0f7424 */ /* 0x000fce00078e00ff */
[----:B------:R-:W-:Y:S05]  /*70c0*/  WARPSYNC.COLLECTIVE R15, `(.L_x_194) ;  /* 0x000000000f0c7348 */ /* 0x000fea0003c00000 */
[----:B------:R-:W-:Y:S02]  /*70d0*/  ELECT P6, UR62, PT ;  /* 0x00000000003e782f */ /* 0x000fe400038c0000 */
[----:B------:R-:W-:Y:S01]  /*70e0*/  MOV R14, UR62 ;  /* 0x0000003e000e7c02 */ /* 0x000fe20008000f00 */
[----:B------:R-:W-:Y:S10]  /*70f0*/  ENDCOLLECTIVE ;  /* 0x000000000000791b */ /* 0x000ff40003800000 */
.L_x_194:
[----:B------:R-:W-:Y:S05]  /*7100*/  BSYNC B0 ;  /* 0x0000000000007941 */ /* 0x000fea0003800000 */
.L_x_193:
[----:B------:R-:W-:Y:S05]  /*7110*/  BRA `(.L_x_195) ;  /* 0xfffffff800f47947 */ /* 0x000fea000383ffff */
.L_x_186:
[----:B0-----:R0:W1:Y:S02]  /*7120*/  SYNCS.PHASECHK.TRANS64.TRYWAIT P0, [R7+URZ], R2 ;  /* 0x00000002070075a7 */ /* 0x001064000800017f */
[----:B-1----:R-:W-:Y:S05]  /*7130*/  @!P0 NANOSLEEP.SYNCS 0x989680 ;  /* 0x009896800000895d */ /* 0x002fea0003900000 */
[----:B------:R-:W1:Y:S02]  /*7140*/  @!P0 SYNCS.PHASECHK.TRANS64 P0, [R7+URZ], R2 ;  /* 0x00000002070085a7 */ /* 0x000e64000800007f */
[----:B-1----:R-:W-:Y:S05]  /*7150*/  @!P0 BRA `(.L_x_186) ;  /* 0xfffffffc00f08947 */ /* 0x002fea000383ffff */
[----:B------:R-:W-:Y:S05]  /*7160*/  BRA `(.L_x_196) ;  /* 0xfffffffc00347947 */ /* 0x000fea000383ffff */
.L_x_187:
[----:B0-----:R0:W1:Y:S02]  /*7170*/  SYNCS.PHASECHK.TRANS64.TRYWAIT P0, [R4+URZ], R3 ;  /* 0x00000003040075a7 */ /* 0x001064000800017f */
[----:B-1----:R-:W-:Y:S05]  /*7180*/  @!P0 NANOSLEEP.SYNCS 0x989680 ;  /* 0x009896800000895d */ /* 0x002fea0003900000 */
[----:B------:R-:W1:Y:S02]  /*7190*/  @!P0 SYNCS.PHASECHK.TRANS64 P0, [R4+URZ], R3 ;  /* 0x00000003040085a7 */ /* 0x000e64000800007f */
[----:B-1----:R-:W-:Y:S05]  /*71a0*/  @!P0 BRA `(.L_x_187) ;  /* 0xfffffffc00f08947 */ /* 0x002fea000383ffff */
[----:B------:R-:W-:Y:S05]  /*71b0*/  BRA `(.L_x_197) ;  /* 0xfffffffc003c7947 */ /* 0x000fea000383ffff */
.L_x_198:
[----:B------:R-:W-:-:S00]  /*71c0*/  BRA `(.L_x_198) ;  /* 0xfffffffc00fc7947 */ /* 0x000fc0000383ffff */
[----:B------:R-:W-:-:S00]  /*71d0*/  NOP ;  /* 0x0000000000007918 */ /* 0x000fc00000000000 */
        /* <DEDUP_REMOVED lines=10> */
.L_x_199:


//--------------------- .nv.global.init           --------------------------
	.section	.nv.global.init,"aw",@progbits
.nv.global.init:
	.type		$str$22,@object
	.size		$str$22,($str$23 - $str$22)
$str$22:
        /*0000*/ 	.byte	0x6b, 0x5f, 0x74, 0x69, 0x6c, 0x65, 0x5f, 0x63, 0x6f, 0x75, 0x6e, 0x74, 0x20, 0x3e, 0x3d, 0x20
        /*0010*/ 	.byte	0x31, 0x00
	.type		$str$23,@object
	.size		$str$23,(__unnamed_1 - $str$23)
$str$23:
        /*0012*/ 	.byte	0x2f, 0x74, 0x6d, 0x70, 0x2f, 0x63, 0x75, 0x74, 0x6c, 0x61, 0x73, 0x73, 0x5f, 0x73, 0x77, 0x65
        /*0022*/ 	.byte	0x65, 0x70, 0x5f, 0x73, 0x72, 0x63, 0x2f, 0x69, 0x6e, 0x63, 0x6c, 0x75, 0x64, 0x65, 0x2f, 0x63
        /*0032*/ 	.byte	0x75, 0x74, 0x6c, 0x61, 0x73, 0x73, 0x2f, 0x67, 0x65, 0x6d, 0x6d, 0x2f, 0x63, 0x6f, 0x6c, 0x6c
        /*0042*/ 	.byte	0x65, 0x63, 0x74, 0x69, 0x76, 0x65, 0x2f, 0x73, 0x6d, 0x39, 0x30, 0x5f, 0x6d, 0x6d, 0x61, 0x5f
        /*0052*/ 	.byte	0x74, 0x6d, 0x61, 0x5f, 0x67, 0x6d, 0x6d, 0x61, 0x5f, 0x73, 0x73, 0x5f, 0x77, 0x61, 0x72, 0x70
        /*0062*/ 	.byte	0x73, 0x70, 0x65, 0x63, 0x69, 0x61, 0x6c, 0x69, 0x7a, 0x65, 0x64, 0x2e, 0x68, 0x70, 0x70, 0x00
	.type		__unnamed_1,@object
	.size		__unnamed_1,(.L_0 - __unnamed_1)
__unnamed_1:
        /*0072*/ 	.byte	0x76, 0x6f, 0x69, 0x64, 0x20, 0x63, 0x75, 0x74, 0x6c, 0x61, 0x73, 0x73, 0x3a, 0x3a, 0x67, 0x65
        /* <DEDUP_REMOVED lines=172> */
        /*0b42*/ 	.byte	0x6e, 0x74, 0x69, 0x74, 0x79, 0x5d, 0x00
.L_0:


//--------------------- .nv.shared._ZN7cutlass13device_kernelINS_4gemm6kernel13GemmUniversalIN4cute5tupleIJiiiiEEENS1_10collective13CollectiveMmaINS1_34MainloopSm90TmaGmmaWarpSpecializedILi3ENS5_IJNS4_1CILi1EEENSA_ILi2EEESB_EEENS1_35KernelTmaWarpSpecializedCooperativeEEENS5_IJNSA_ILi256EEENSA_ILi64EEESH_EEEaNS5_IJlSB_lEEEaSJ_NS4_8TiledMMAINS4_8MMA_AtomIJNS4_4SM904GMMA26MMA_64x64x32_S32S8S8_SS_TNEEEENS4_6LayoutINS5_IJSC_SB_SB_EEENS5_IJSB_NSA_ILi0EEESS_EEEEENS5_IJNS4_10UnderscoreESV_SV_EEEEENS4_23SM90_TMA_LOAD_MULTICASTENS4_14ComposedLayoutINS4_7SwizzleILi2ELi4ELi3EEENS4_18smem_ptr_flag_bitsILi8EEENSQ_INS5_IJNSA_ILi8EEESH_EEENS5_IJSH_SB_EEEEEEEvNS4_8identityENS4_13SM90_TMA_LOADES18_vS19_EENS_8epilogue10collective6detail29Sm90TmaWarpSpecializedAdapterINS1D_15DefaultEpilogueIaSJ_SJ_NS1C_6thread17LinearCombinationIaLi1EiiLNS1H_9ScaleType4KindE0ELNS_15FloatRoundStyleE2EaEENS1_15EpilogueDefaultEEEEEvvEEEEvNT_6ParamsE --------------------------
	.section	.nv.shared._ZN7cutlass13device_kernelINS_4gemm6kernel13GemmUniversalIN4cute5tupleIJiiiiEEENS1_10collective13CollectiveMmaINS1_34MainloopSm90TmaGmmaWarpSpecializedILi3ENS5_IJNS4_1CILi1EEENSA_ILi2EEESB_EEENS1_35KernelTmaWarpSpecializedCooperativeEEENS5_IJNSA_ILi256EEENSA_ILi64EEESH_EEEaNS5_IJlSB_lEEEaSJ_NS4_8TiledMMAINS4_8MMA_AtomIJNS4_4SM904GMMA26MMA_64x64x32_S32S8S8_SS_TNEEEENS4_6LayoutINS5_IJSC_SB_SB_EEENS5_IJSB_NSA_ILi0EEESS_EEEEENS5_IJNS4_10UnderscoreESV_SV_EEEEENS4_23SM90_TMA_LOAD_MULTICASTENS4_14ComposedLayoutINS4_7SwizzleILi2ELi4ELi3EEENS4_18smem_ptr_flag_bitsILi8EEENSQ_INS5_IJNSA_ILi8EEESH_EEENS5_IJSH_SB_EEEEEEEvNS4_8identityENS4_13SM90_TMA_LOADES18_vS19_EENS_8epilogue10collective6detail29Sm90TmaWarpSpecializedAdapterINS1D_15DefaultEpilogueIaSJ_SJ_NS1C_6thread17LinearCombinationIaLi1EiiLNS1H_9ScaleType4KindE0ELNS_15FloatRoundStyleE2EaEENS1_15EpilogueDefaultEEEEEvvEEEEvNT_6ParamsE,"aw",@nobits
	.sectionflags	@""
	.align	16
	.zero		1024


//--------------------- .nv.shared.reserved.0     --------------------------
	.section	.nv.shared.reserved.0,"aw",@nobits
	.weak		__nv_reservedSMEM_offset_0_alias
	.size		__nv_reservedSMEM_offset_0_alias, 0, 0
	.other		__nv_reservedSMEM_offset_0_alias,@"STO_CUDA_RESERVED_SHARED STV_DEFAULT"
__nv_reservedSMEM_offset_0_alias:
	.zero		0


//--------------------- .nv.global                --------------------------
	.section	.nv.global,"aw",@nobits
.nv.global:
	.type		_ZN39_INTERNAL_a97baa2e_4_k_cu_f476e4ee_44674cute1_E,@object
	.size		_ZN39_INTERNAL_a97baa2e_4_k_cu_f476e4ee_44674cute1_E,(_ZN39_INTERNAL_a97baa2e_4_k_cu_f476e4ee_44674cuda3std3__45__cpo6cbeginE - _ZN39_INTERNAL_a97baa2e_4_k_cu_f476e4ee_44674cute1_E)
_ZN39_INTERNAL_a97baa2e_4_k_cu_f476e4ee_44674cute1_E:
	.zero		1
	.type		_ZN39_INTERNAL_a97baa2e_4_k_cu_f476e4ee_44674cuda3std3__45__cpo6cbeginE,@object
	.size		_ZN39_INTERNAL_a97baa2e_4_k_cu_f476e4ee_44674cuda3std3__45__cpo6cbeginE,(_ZN39_INTERNAL_a97baa2e_4_k_cu_f476e4ee_44674cuda3std3__48in_placeE - _ZN39_INTERNAL_a97baa2e_4_k_cu_f476e4ee_44674cuda3std3__45__cpo6cbeginE)
_ZN39_INTERNAL_a97baa2e_4_k_cu_f476e4ee_44674cuda3std3__45__cpo6cbeginE:
	.zero		1
	.type		_ZN39_INTERNAL_a97baa2e_4_k_cu_f476e4ee_44674cuda3std3__48in_placeE,@object
	.size		_ZN39_INTERNAL_a97baa2e_4_k_cu_f476e4ee_44674cuda3std3__48in_placeE,(_ZN39_INTERNAL_a97baa2e_4_k_cu_f476e4ee_44674cuda3std6ranges3__45__cpo9iter_moveE - _ZN39_INTERNAL_a97baa2e_4_k_cu_f476e4ee_44674cuda3std3__48in_placeE)
_ZN39_INTERNAL_a97baa2e_4_k_cu_f476e4ee_44674cuda3std3__48in_placeE:
	.zero		1
	.type		_ZN39_INTERNAL_a97baa2e_4_k_cu_f476e4ee_44674cuda3std6ranges3__45__cpo9iter_moveE,@object
	.size		_ZN39_INTERNAL_a97baa2e_4_k_cu_f476e4ee_44674cuda3std6ranges3__45__cpo9iter_moveE,(_ZN39_INTERNAL_a97baa2e_4_k_cu_f476e4ee_44674cuda3std3__45__cpo5beginE - _ZN39_INTERNAL_a97baa2e_4_k_cu_f476e4ee_44674cuda3std6ranges3__45__cpo9iter_moveE)
_ZN39_INTERNAL_a97baa2e_4_k_cu_f476e4ee_44674cuda3std6ranges3__45__cpo9iter_moveE:
	.zero		1
	.type		_ZN39_INTERNAL_a97baa2e_4_k_cu_f476e4ee_44674cuda3std3__45__cpo5beginE,@object
	.size		_ZN39_INTERNAL_a97baa2e_4_k_cu_f476e4ee_44674cuda3std3__45__cpo5beginE,(_ZN39_INTERNAL_a97baa2e_4_k_cu_f476e4ee_44674cuda3std3__441_GLOBAL__N__a97baa2e_4_k_cu_f476e4ee_44676ignoreE - _ZN39_INTERNAL_a97baa2e_4_k_cu_f476e4ee_44674cuda3std3__45__cpo5beginE)
_ZN39_INTERNAL_a97baa2e_4_k_cu_f476e4ee_44674cuda3std3__45__cpo5beginE:
	.zero		1
	.type		_ZN39_INTERNAL_a97baa2e_4_k_cu_f476e4ee_44674cuda3std3__441_GLOBAL__N__a97baa2e_4_k_cu_f476e4ee_44676ignoreE,@object
	.size		_ZN39_INTERNAL_a97baa2e_4_k_cu_f476e4ee_44674cuda3std3__441_GLOBAL__N__a97baa2e_4_k_cu_f476e4ee_44676ignoreE,(_ZN39_INTERNAL_a97baa2e_4_k_cu_f476e4ee_44674cute7productE - _ZN39_INTERNAL_a97baa2e_4_k_cu_f476e4ee_44674cuda3std3__441_GLOBAL__N__a97baa2e_4_k_cu_f476e4ee_44676ignoreE)
_ZN39_INTERNAL_a97baa2e_4_k_cu_f476e4ee_44674cuda3std3__441_GLOBAL__N__a97baa2e_4_k_cu_f476e4ee_44676ignoreE:
	.zero		1
	.type		_ZN39_INTERNAL_a97baa2e_4_k_cu_f476e4ee_44674cute7productE,@object
	.size		_ZN39_INTERNAL_a97baa2e_4_k_cu_f476e4ee_44674cute7productE,(_ZN39_INTERNAL_a97baa2e_4_k_cu_f476e4ee_44674cuda3std3__45__cpo3endE - _ZN39_INTERNAL_a97baa2e_4_k_cu_f476e4ee_44674cute7productE)
_ZN39_INTERNAL_a97baa2e_4_k_cu_f476e4ee_44674cute7productE:
	.zero		1
	.type		_ZN39_INTERNAL_a97baa2e_4_k_cu_f476e4ee_44674cuda3std3__45__cpo3endE,@object
	.size		_ZN39_INTERNAL_a97baa2e_4_k_cu_f476e4ee_44674cuda3std3__45__cpo3endE,(_ZN39_INTERNAL_a97baa2e_4_k_cu_f476e4ee_44674cuda3std3__419piecewise_constructE - _ZN39_INTERNAL_a97baa2e_4_k_cu_f476e4ee_44674cuda3std3__45__cpo3endE)
_ZN39_INTERNAL_a97baa2e_4_k_cu_f476e4ee_44674cuda3std3__45__cpo3endE:
	.zero		1
	.type		_ZN39_INTERNAL_a97baa2e_4_k_cu_f476e4ee_44674cuda3std3__419piecewise_constructE,@object
	.size		_ZN39_INTERNAL_a97baa2e_4_k_cu_f476e4ee_44674cuda3std3__419piecewise_constructE,(_ZN39_INTERNAL_a97baa2e_4_k_cu_f476e4ee_44674cuda3std3__45__cpo4cendE - _ZN39_INTERNAL_a97baa2e_4_k_cu_f476e4ee_44674cuda3std3__419piecewise_constructE)
_ZN39_INTERNAL_a97baa2e_4_k_cu_f476e4ee_44674cuda3std3__419piecewise_constructE:
	.zero		1
	.type		_ZN39_INTERNAL_a97baa2e_4_k_cu_f476e4ee_44674cuda3std3__45__cpo4cendE,@object
	.size		_ZN39_INTERNAL_a97baa2e_4_k_cu_f476e4ee_44674cuda3std3__45__cpo4cendE,(_ZN39_INTERNAL_a97baa2e_4_k_cu_f476e4ee_44674cuda3std6ranges3__45__cpo4swapE - _ZN39_INTERNAL_a97baa2e_4_k_cu_f476e4ee_44674cuda3std3__45__cpo4cendE)
_ZN39_INTERNAL_a97baa2e_4_k_cu_f476e4ee_44674cuda3std3__45__cpo4cendE:
	.zero		1
	.type		_ZN39_INTERNAL_a97baa2e_4_k_cu_f476e4ee_44674cuda3std6ranges3__45__cpo4swapE,@object
	.size		_ZN39_INTERNAL_a97baa2e_4_k_cu_f476e4ee_44674cuda3std6ranges3__45__cpo4swapE,(.L_8 - _ZN39_INTERNAL_a97baa2e_4_k_cu_f476e4ee_44674cuda3std6ranges3__45__cpo4swapE)
_ZN39_INTERNAL_a97baa2e_4_k_cu_f476e4ee_44674cuda3std6ranges3__45__cpo4swapE:
	.zero		1
.L_8:


//--------------------- .nv.constant0._ZN7cutlass13device_kernelINS_4gemm6kernel13GemmUniversalIN4cute5tupleIJiiiiEEENS1_10collective13CollectiveMmaINS1_34MainloopSm90TmaGmmaWarpSpecializedILi3ENS5_IJNS4_1CILi1EEENSA_ILi2EEESB_EEENS1_35KernelTmaWarpSpecializedCooperativeEEENS5_IJNSA_ILi256EEENSA_ILi64EEESH_EEEaNS5_IJlSB_lEEEaSJ_NS4_8TiledMMAINS4_8MMA_AtomIJNS4_4SM904GMMA26MMA_64x64x32_S32S8S8_SS_TNEEEENS4_6LayoutINS5_IJSC_SB_SB_EEENS5_IJSB_NSA_ILi0EEESS_EEEEENS5_IJNS4_10UnderscoreESV_SV_EEEEENS4_23SM90_TMA_LOAD_MULTICASTENS4_14ComposedLayoutINS4_7SwizzleILi2ELi4ELi3EEENS4_18smem_ptr_flag_bitsILi8EEENSQ_INS5_IJNSA_ILi8EEESH_EEENS5_IJSH_SB_EEEEEEEvNS4_8identityENS4_13SM90_TMA_LOADES18_vS19_EENS_8epilogue10collective6detail29Sm90TmaWarpSpecializedAdapterINS1D_15DefaultEpilogueIaSJ_SJ_NS1C_6thread17LinearCombinationIaLi1EiiLNS1H_9ScaleType4KindE0ELNS_15FloatRoundStyleE2EaEENS1_15EpilogueDefaultEEEEEvvEEEEvNT_6ParamsE --------------------------
	.section	.nv.constant0._ZN7cutlass13device_kernelINS_4gemm6kernel13GemmUniversalIN4cute5tupleIJiiiiEEENS1_10collective13CollectiveMmaINS1_34MainloopSm90TmaGmmaWarpSpecializedILi3ENS5_IJNS4_1CILi1EEENSA_ILi2EEESB_EEENS1_35KernelTmaWarpSpecializedCooperativeEEENS5_IJNSA_ILi256EEENSA_ILi64EEESH_EEEaNS5_IJlSB_lEEEaSJ_NS4_8TiledMMAINS4_8MMA_AtomIJNS4_4SM904GMMA26MMA_64x64x32_S32S8S8_SS_TNEEEENS4_6LayoutINS5_IJSC_SB_SB_EEENS5_IJSB_NSA_ILi0EEESS_EEEEENS5_IJNS4_10UnderscoreESV_SV_EEEEENS4_23SM90_TMA_LOAD_MULTICASTENS4_14ComposedLayoutINS4_7SwizzleILi2ELi4ELi3EEENS4_18smem_ptr_flag_bitsILi8EEENSQ_INS5_IJNSA_ILi8EEESH_EEENS5_IJSH_SB_EEEEEEEvNS4_8identityENS4_13SM90_TMA_LOADES18_vS19_EENS_8epilogue10collective6detail29Sm90TmaWarpSpecializedAdapterINS1D_15DefaultEpilogueIaSJ_SJ_NS1C_6thread17LinearCombinationIaLi1EiiLNS1H_9ScaleType4KindE0ELNS_15FloatRoundStyleE2EaEENS1_15EpilogueDefaultEEEEEvvEEEEvNT_6ParamsE,"a",@progbits
	.sectionflags	@""
	.align	4
.nv.constant0._ZN7cutlass13device_kernelINS_4gemm6kernel13GemmUniversalIN4cute5tupleIJiiiiEEENS1_10collective13CollectiveMmaINS1_34MainloopSm90TmaGmmaWarpSpecializedILi3ENS5_IJNS4_1CILi1EEENSA_ILi2EEESB_EEENS1_35KernelTmaWarpSpecializedCooperativeEEENS5_IJNSA_ILi256EEENSA_ILi64EEESH_EEEaNS5_IJlSB_lEEEaSJ_NS4_8TiledMMAINS4_8MMA_AtomIJNS4_4SM904GMMA26MMA_64x64x32_S32S8S8_SS_TNEEEENS4_6LayoutINS5_IJSC_SB_SB_EEENS5_IJSB_NSA_ILi0EEESS_EEEEENS5_IJNS4_10UnderscoreESV_SV_EEEEENS4_23SM90_TMA_LOAD_MULTICASTENS4_14ComposedLayoutINS4_7SwizzleILi2ELi4ELi3EEENS4_18smem_ptr_flag_bitsILi8EEENSQ_INS5_IJNSA_ILi8EEESH_EEENS5_IJSH_SB_EEEEEEEvNS4_8identityENS4_13SM90_TMA_LOADES18_vS19_EENS_8epilogue10collective6detail29Sm90TmaWarpSpecializedAdapterINS1D_15DefaultEpilogueIaSJ_SJ_NS1C_6thread17LinearCombinationIaLi1EiiLNS1H_9ScaleType4KindE0ELNS_15FloatRoundStyleE2EaEENS1_15EpilogueDefaultEEEEEvvEEEEvNT_6ParamsE:
	.zero		1664


//--------------------- SYMBOLS --------------------------

	.type		.nv.reservedSmem.offset0,@object
	.size		.nv.reservedSmem.offset0,0x4
	.type		__assertfail,@function
